//
// Generated by NVIDIA NVVM Compiler
//
// Compiler Build ID: CL-36424714
// Cuda compilation tools, release 13.0, V13.0.88
// Based on NVVM 20.0.0
//

.version 9.0
.target sm_100
.address_size 64

	// .globl	ift_rsi_batch_f32
.extern .shared .align 16 .b8 shmem[];
.extern .shared .align 16 .b8 shbuf[];

.visible .entry ift_rsi_batch_f32(
	.param .u64 .ptr .align 1 ift_rsi_batch_f32_param_0,
	.param .u32 ift_rsi_batch_f32_param_1,
	.param .u32 ift_rsi_batch_f32_param_2,
	.param .u32 ift_rsi_batch_f32_param_3,
	.param .u64 .ptr .align 1 ift_rsi_batch_f32_param_4,
	.param .u64 .ptr .align 1 ift_rsi_batch_f32_param_5,
	.param .u64 .ptr .align 1 ift_rsi_batch_f32_param_6
)
{
	.reg .pred 	%p<87>;
	.reg .b32 	%r<176>;
	.reg .b32 	%f<62>;
	.reg .b64 	%rd<117>;
	.reg .b64 	%fd<195>;

	ld.param.u64 	%rd18, [ift_rsi_batch_f32_param_0];
	ld.param.u32 	%r84, [ift_rsi_batch_f32_param_1];
	ld.param.u32 	%r86, [ift_rsi_batch_f32_param_2];
	ld.param.u32 	%r157, [ift_rsi_batch_f32_param_3];
	ld.param.u64 	%rd16, [ift_rsi_batch_f32_param_4];
	ld.param.u64 	%rd17, [ift_rsi_batch_f32_param_5];
	ld.param.u64 	%rd19, [ift_rsi_batch_f32_param_6];
	cvta.to.global.u64 	%rd1, %rd19;
	cvta.to.global.u64 	%rd2, %rd18;
	mov.u32 	%r1, %ctaid.x;
	setp.ge.s32 	%p1, %r1, %r86;
	@%p1 bra 	$L__BB0_78;
	cvta.to.global.u64 	%rd20, %rd16;
	cvta.to.global.u64 	%rd21, %rd17;
	mul.wide.u32 	%rd22, %r1, 4;
	add.s64 	%rd23, %rd20, %rd22;
	ld.global.nc.u32 	%r2, [%rd23];
	add.s64 	%rd24, %rd21, %rd22;
	ld.global.nc.u32 	%r87, [%rd24];
	min.s32 	%r88, %r2, %r87;
	setp.gt.s32 	%p2, %r88, 0;
	max.s32 	%r89, %r2, %r87;
	setp.le.s32 	%p3, %r89, %r84;
	and.pred  	%p4, %p3, %p2;
	@%p4 bra 	$L__BB0_14;
	mul.lo.s32 	%r4, %r84, %r1;
	setp.lt.s32 	%p78, %r84, 1;
	@%p78 bra 	$L__BB0_78;
	and.b32  	%r5, %r84, 7;
	setp.lt.u32 	%p79, %r84, 8;
	mov.b32 	%r168, 0;
	@%p79 bra 	$L__BB0_6;
	and.b32  	%r168, %r84, 2147483640;
	neg.s32 	%r147, %r168;
	mul.wide.u32 	%rd95, %r4, 4;
	add.s64 	%rd96, %rd95, %rd1;
	add.s64 	%rd113, %rd96, 16;
$L__BB0_5:
	.pragma "nounroll";
	mov.b32 	%r139, 2147483647;
	st.global.u32 	[%rd113+-16], %r139;
	st.global.u32 	[%rd113+-12], %r139;
	st.global.u32 	[%rd113+-8], %r139;
	st.global.u32 	[%rd113+-4], %r139;
	st.global.u32 	[%rd113], %r139;
	st.global.u32 	[%rd113+4], %r139;
	st.global.u32 	[%rd113+8], %r139;
	st.global.u32 	[%rd113+12], %r139;
	add.s32 	%r147, %r147, 8;
	add.s64 	%rd113, %rd113, 32;
	setp.eq.s32 	%p80, %r147, 0;
	@%p80 bra 	$L__BB0_6;
	bra.uni 	$L__BB0_5;
$L__BB0_6:
	setp.eq.s32 	%p81, %r5, 0;
	@%p81 bra 	$L__BB0_78;
	and.b32  	%r67, %r84, 3;
	setp.lt.u32 	%p82, %r5, 4;
	@%p82 bra 	$L__BB0_9;
	add.s32 	%r140, %r168, %r4;
	mul.wide.u32 	%rd97, %r140, 4;
	add.s64 	%rd98, %rd1, %rd97;
	mov.b32 	%r141, 2147483647;
	st.global.u32 	[%rd98], %r141;
	cvt.u64.u32 	%rd99, %r4;
	cvt.u64.u32 	%rd100, %r168;
	add.s64 	%rd101, %rd100, %rd99;
	shl.b64 	%rd102, %rd101, 2;
	add.s64 	%rd103, %rd1, %rd102;
	st.global.u32 	[%rd103+4], %r141;
	st.global.u32 	[%rd103+8], %r141;
	st.global.u32 	[%rd103+12], %r141;
	add.s32 	%r168, %r168, 4;
$L__BB0_9:
	setp.eq.s32 	%p83, %r67, 0;
	@%p83 bra 	$L__BB0_78;
	setp.eq.s32 	%p84, %r67, 1;
	@%p84 bra 	$L__BB0_12;
	add.s32 	%r142, %r168, %r4;
	mul.wide.u32 	%rd104, %r142, 4;
	add.s64 	%rd105, %rd1, %rd104;
	mov.b32 	%r143, 2147483647;
	st.global.u32 	[%rd105], %r143;
	cvt.u64.u32 	%rd106, %r4;
	cvt.u64.u32 	%rd107, %r168;
	add.s64 	%rd108, %rd107, %rd106;
	shl.b64 	%rd109, %rd108, 2;
	add.s64 	%rd110, %rd1, %rd109;
	st.global.u32 	[%rd110+4], %r143;
	add.s32 	%r168, %r168, 2;
$L__BB0_12:
	and.b32  	%r144, %r84, 1;
	setp.eq.b32 	%p85, %r144, 1;
	not.pred 	%p86, %p85;
	@%p86 bra 	$L__BB0_78;
	add.s32 	%r145, %r168, %r4;
	mul.wide.u32 	%rd111, %r145, 4;
	add.s64 	%rd112, %rd1, %rd111;
	mov.b32 	%r146, 2147483647;
	st.global.u32 	[%rd112], %r146;
	bra.uni 	$L__BB0_78;
$L__BB0_14:
	setp.gt.s32 	%p5, %r157, -1;
	setp.gt.s32 	%p6, %r84, %r157;
	and.pred  	%p7, %p5, %p6;
	@%p7 bra 	$L__BB0_27;
	mul.lo.s32 	%r10, %r84, %r1;
	setp.lt.s32 	%p69, %r84, 1;
	@%p69 bra 	$L__BB0_78;
	and.b32  	%r11, %r84, 7;
	setp.lt.u32 	%p70, %r84, 8;
	mov.b32 	%r171, 0;
	@%p70 bra 	$L__BB0_19;
	and.b32  	%r171, %r84, 2147483640;
	neg.s32 	%r148, %r171;
	mul.wide.u32 	%rd77, %r10, 4;
	add.s64 	%rd78, %rd77, %rd1;
	add.s64 	%rd114, %rd78, 16;
$L__BB0_18:
	.pragma "nounroll";
	mov.b32 	%r130, 2147483647;
	st.global.u32 	[%rd114+-16], %r130;
	st.global.u32 	[%rd114+-12], %r130;
	st.global.u32 	[%rd114+-8], %r130;
	st.global.u32 	[%rd114+-4], %r130;
	st.global.u32 	[%rd114], %r130;
	st.global.u32 	[%rd114+4], %r130;
	st.global.u32 	[%rd114+8], %r130;
	st.global.u32 	[%rd114+12], %r130;
	add.s32 	%r148, %r148, 8;
	add.s64 	%rd114, %rd114, 32;
	setp.eq.s32 	%p71, %r148, 0;
	@%p71 bra 	$L__BB0_19;
	bra.uni 	$L__BB0_18;
$L__BB0_19:
	setp.eq.s32 	%p72, %r11, 0;
	@%p72 bra 	$L__BB0_78;
	and.b32  	%r73, %r84, 3;
	setp.lt.u32 	%p73, %r11, 4;
	@%p73 bra 	$L__BB0_22;
	add.s32 	%r131, %r171, %r10;
	mul.wide.u32 	%rd79, %r131, 4;
	add.s64 	%rd80, %rd1, %rd79;
	mov.b32 	%r132, 2147483647;
	st.global.u32 	[%rd80], %r132;
	cvt.u64.u32 	%rd81, %r10;
	cvt.u64.u32 	%rd82, %r171;
	add.s64 	%rd83, %rd82, %rd81;
	shl.b64 	%rd84, %rd83, 2;
	add.s64 	%rd85, %rd1, %rd84;
	st.global.u32 	[%rd85+4], %r132;
	st.global.u32 	[%rd85+8], %r132;
	st.global.u32 	[%rd85+12], %r132;
	add.s32 	%r171, %r171, 4;
$L__BB0_22:
	setp.eq.s32 	%p74, %r73, 0;
	@%p74 bra 	$L__BB0_78;
	setp.eq.s32 	%p75, %r73, 1;
	@%p75 bra 	$L__BB0_25;
	add.s32 	%r133, %r171, %r10;
	mul.wide.u32 	%rd86, %r133, 4;
	add.s64 	%rd87, %rd1, %rd86;
	mov.b32 	%r134, 2147483647;
	st.global.u32 	[%rd87], %r134;
	cvt.u64.u32 	%rd88, %r10;
	cvt.u64.u32 	%rd89, %r171;
	add.s64 	%rd90, %rd89, %rd88;
	shl.b64 	%rd91, %rd90, 2;
	add.s64 	%rd92, %rd1, %rd91;
	st.global.u32 	[%rd92+4], %r134;
	add.s32 	%r171, %r171, 2;
$L__BB0_25:
	and.b32  	%r135, %r84, 1;
	setp.eq.b32 	%p76, %r135, 1;
	not.pred 	%p77, %p76;
	@%p77 bra 	$L__BB0_78;
	add.s32 	%r136, %r171, %r10;
	mul.wide.u32 	%rd93, %r136, 4;
	add.s64 	%rd94, %rd1, %rd93;
	mov.b32 	%r137, 2147483647;
	st.global.u32 	[%rd94], %r137;
	bra.uni 	$L__BB0_78;
$L__BB0_27:
	sub.s32 	%r16, %r84, %r157;
	max.u32 	%r90, %r2, %r87;
	setp.ge.s32 	%p8, %r16, %r90;
	@%p8 bra 	$L__BB0_40;
	mul.lo.s32 	%r17, %r84, %r1;
	setp.lt.s32 	%p60, %r84, 1;
	@%p60 bra 	$L__BB0_78;
	and.b32  	%r18, %r84, 7;
	setp.lt.u32 	%p61, %r84, 8;
	mov.b32 	%r174, 0;
	@%p61 bra 	$L__BB0_32;
	and.b32  	%r174, %r84, 2147483640;
	neg.s32 	%r149, %r174;
	mul.wide.u32 	%rd59, %r17, 4;
	add.s64 	%rd60, %rd59, %rd1;
	add.s64 	%rd115, %rd60, 16;
$L__BB0_31:
	.pragma "nounroll";
	mov.b32 	%r121, 2147483647;
	st.global.u32 	[%rd115+-16], %r121;
	st.global.u32 	[%rd115+-12], %r121;
	st.global.u32 	[%rd115+-8], %r121;
	st.global.u32 	[%rd115+-4], %r121;
	st.global.u32 	[%rd115], %r121;
	st.global.u32 	[%rd115+4], %r121;
	st.global.u32 	[%rd115+8], %r121;
	st.global.u32 	[%rd115+12], %r121;
	add.s32 	%r149, %r149, 8;
	add.s64 	%rd115, %rd115, 32;
	setp.eq.s32 	%p62, %r149, 0;
	@%p62 bra 	$L__BB0_32;
	bra.uni 	$L__BB0_31;
$L__BB0_32:
	setp.eq.s32 	%p63, %r18, 0;
	@%p63 bra 	$L__BB0_78;
	and.b32  	%r79, %r84, 3;
	setp.lt.u32 	%p64, %r18, 4;
	@%p64 bra 	$L__BB0_35;
	add.s32 	%r122, %r174, %r17;
	mul.wide.u32 	%rd61, %r122, 4;
	add.s64 	%rd62, %rd1, %rd61;
	mov.b32 	%r123, 2147483647;
	st.global.u32 	[%rd62], %r123;
	cvt.u64.u32 	%rd63, %r17;
	cvt.u64.u32 	%rd64, %r174;
	add.s64 	%rd65, %rd64, %rd63;
	shl.b64 	%rd66, %rd65, 2;
	add.s64 	%rd67, %rd1, %rd66;
	st.global.u32 	[%rd67+4], %r123;
	st.global.u32 	[%rd67+8], %r123;
	st.global.u32 	[%rd67+12], %r123;
	add.s32 	%r174, %r174, 4;
$L__BB0_35:
	setp.eq.s32 	%p65, %r79, 0;
	@%p65 bra 	$L__BB0_78;
	setp.eq.s32 	%p66, %r79, 1;
	@%p66 bra 	$L__BB0_38;
	add.s32 	%r124, %r174, %r17;
	mul.wide.u32 	%rd68, %r124, 4;
	add.s64 	%rd69, %rd1, %rd68;
	mov.b32 	%r125, 2147483647;
	st.global.u32 	[%rd69], %r125;
	cvt.u64.u32 	%rd70, %r17;
	cvt.u64.u32 	%rd71, %r174;
	add.s64 	%rd72, %rd71, %rd70;
	shl.b64 	%rd73, %rd72, 2;
	add.s64 	%rd74, %rd1, %rd73;
	st.global.u32 	[%rd74+4], %r125;
	add.s32 	%r174, %r174, 2;
$L__BB0_38:
	and.b32  	%r126, %r84, 1;
	setp.eq.b32 	%p67, %r126, 1;
	not.pred 	%p68, %p67;
	@%p68 bra 	$L__BB0_78;
	add.s32 	%r127, %r174, %r17;
	mul.wide.u32 	%rd75, %r127, 4;
	add.s64 	%rd76, %rd1, %rd75;
	mov.b32 	%r128, 2147483647;
	st.global.u32 	[%rd76], %r128;
	bra.uni 	$L__BB0_78;
$L__BB0_40:
	add.s32 	%r161, %r2, %r157;
	add.s32 	%r91, %r87, %r161;
	add.s32 	%r92, %r91, -1;
	mul.lo.s32 	%r24, %r84, %r1;
	min.s32 	%r25, %r92, %r84;
	setp.lt.s32 	%p9, %r25, 1;
	@%p9 bra 	$L__BB0_52;
	and.b32  	%r26, %r25, 7;
	setp.lt.u32 	%p10, %r25, 8;
	mov.b32 	%r153, 0;
	@%p10 bra 	$L__BB0_44;
	and.b32  	%r153, %r25, 2147483640;
	neg.s32 	%r151, %r153;
	add.s64 	%rd12, %rd1, 16;
	mov.u32 	%r150, %r24;
$L__BB0_43:
	.pragma "nounroll";
	mul.wide.s32 	%rd25, %r150, 4;
	add.s64 	%rd26, %rd12, %rd25;
	mov.b32 	%r94, 2147483647;
	st.global.u32 	[%rd26+-16], %r94;
	st.global.u32 	[%rd26+-12], %r94;
	st.global.u32 	[%rd26+-8], %r94;
	st.global.u32 	[%rd26+-4], %r94;
	st.global.u32 	[%rd26], %r94;
	st.global.u32 	[%rd26+4], %r94;
	st.global.u32 	[%rd26+8], %r94;
	st.global.u32 	[%rd26+12], %r94;
	add.s32 	%r151, %r151, 8;
	add.s32 	%r150, %r150, 8;
	setp.ne.s32 	%p11, %r151, 0;
	@%p11 bra 	$L__BB0_43;
$L__BB0_44:
	setp.eq.s32 	%p12, %r26, 0;
	@%p12 bra 	$L__BB0_52;
	and.b32  	%r34, %r25, 3;
	setp.lt.u32 	%p13, %r26, 4;
	@%p13 bra 	$L__BB0_47;
	add.s32 	%r95, %r153, %r24;
	mul.wide.s32 	%rd27, %r95, 4;
	add.s64 	%rd28, %rd1, %rd27;
	mov.b32 	%r96, 2147483647;
	st.global.u32 	[%rd28], %r96;
	st.global.u32 	[%rd28+4], %r96;
	st.global.u32 	[%rd28+8], %r96;
	st.global.u32 	[%rd28+12], %r96;
	add.s32 	%r153, %r153, 4;
$L__BB0_47:
	setp.eq.s32 	%p14, %r34, 0;
	@%p14 bra 	$L__BB0_52;
	setp.eq.s32 	%p15, %r34, 1;
	@%p15 bra 	$L__BB0_50;
	add.s32 	%r97, %r153, %r24;
	mul.wide.s32 	%rd29, %r97, 4;
	add.s64 	%rd30, %rd1, %rd29;
	mov.b32 	%r98, 2147483647;
	st.global.u32 	[%rd30], %r98;
	st.global.u32 	[%rd30+4], %r98;
	add.s32 	%r153, %r153, 2;
$L__BB0_50:
	and.b32  	%r99, %r25, 1;
	setp.eq.b32 	%p16, %r99, 1;
	not.pred 	%p17, %p16;
	@%p17 bra 	$L__BB0_52;
	add.s32 	%r100, %r153, %r24;
	mul.wide.s32 	%rd31, %r100, 4;
	add.s64 	%rd32, %rd1, %rd31;
	mov.b32 	%r101, 2147483647;
	st.global.u32 	[%rd32], %r101;
$L__BB0_52:
	mov.u32 	%r102, %tid.x;
	setp.ne.s32 	%p18, %r102, 0;
	@%p18 bra 	$L__BB0_78;
	setp.ge.s32 	%p19, %r157, %r161;
	mov.f64 	%fd184, 0d0000000000000000;
	mov.f64 	%fd185, %fd184;
	@%p19 bra 	$L__BB0_65;
	add.s32 	%r103, %r2, -1;
	and.b32  	%r39, %r2, 7;
	setp.lt.u32 	%p20, %r103, 7;
	mov.f64 	%fd185, 0d0000000000000000;
	mov.f64 	%fd184, %fd185;
	@%p20 bra 	$L__BB0_57;
	mul.wide.u32 	%rd33, %r157, 4;
	add.s64 	%rd34, %rd2, %rd33;
	ld.global.nc.f32 	%f61, [%rd34];
	and.b32  	%r104, %r2, 2147483640;
	neg.s32 	%r155, %r104;
	add.s64 	%rd116, %rd34, 16;
	mov.f64 	%fd185, 0d0000000000000000;
$L__BB0_56:
	.pragma "nounroll";
	ld.global.nc.f32 	%f5, [%rd116+-12];
	cvt.f64.f32 	%fd49, %f5;
	cvt.f64.f32 	%fd50, %f61;
	sub.f64 	%fd51, %fd49, %fd50;
	setp.gt.f64 	%p21, %fd51, 0d0000000000000000;
	add.f64 	%fd52, %fd184, %fd51;
	sub.f64 	%fd53, %fd185, %fd51;
	selp.f64 	%fd54, %fd52, %fd184, %p21;
	selp.f64 	%fd55, %fd185, %fd53, %p21;
	ld.global.nc.f32 	%f6, [%rd116+-8];
	cvt.f64.f32 	%fd56, %f6;
	sub.f64 	%fd57, %fd56, %fd49;
	setp.gt.f64 	%p22, %fd57, 0d0000000000000000;
	add.f64 	%fd58, %fd54, %fd57;
	sub.f64 	%fd59, %fd55, %fd57;
	selp.f64 	%fd60, %fd58, %fd54, %p22;
	selp.f64 	%fd61, %fd55, %fd59, %p22;
	ld.global.nc.f32 	%f7, [%rd116+-4];
	cvt.f64.f32 	%fd62, %f7;
	sub.f64 	%fd63, %fd62, %fd56;
	setp.gt.f64 	%p23, %fd63, 0d0000000000000000;
	add.f64 	%fd64, %fd60, %fd63;
	sub.f64 	%fd65, %fd61, %fd63;
	selp.f64 	%fd66, %fd64, %fd60, %p23;
	selp.f64 	%fd67, %fd61, %fd65, %p23;
	ld.global.nc.f32 	%f8, [%rd116];
	cvt.f64.f32 	%fd68, %f8;
	sub.f64 	%fd69, %fd68, %fd62;
	setp.gt.f64 	%p24, %fd69, 0d0000000000000000;
	add.f64 	%fd70, %fd66, %fd69;
	sub.f64 	%fd71, %fd67, %fd69;
	selp.f64 	%fd72, %fd70, %fd66, %p24;
	selp.f64 	%fd73, %fd67, %fd71, %p24;
	ld.global.nc.f32 	%f9, [%rd116+4];
	cvt.f64.f32 	%fd74, %f9;
	sub.f64 	%fd75, %fd74, %fd68;
	setp.gt.f64 	%p25, %fd75, 0d0000000000000000;
	add.f64 	%fd76, %fd72, %fd75;
	sub.f64 	%fd77, %fd73, %fd75;
	selp.f64 	%fd78, %fd76, %fd72, %p25;
	selp.f64 	%fd79, %fd73, %fd77, %p25;
	ld.global.nc.f32 	%f10, [%rd116+8];
	cvt.f64.f32 	%fd80, %f10;
	sub.f64 	%fd81, %fd80, %fd74;
	setp.gt.f64 	%p26, %fd81, 0d0000000000000000;
	add.f64 	%fd82, %fd78, %fd81;
	sub.f64 	%fd83, %fd79, %fd81;
	selp.f64 	%fd84, %fd82, %fd78, %p26;
	selp.f64 	%fd85, %fd79, %fd83, %p26;
	ld.global.nc.f32 	%f11, [%rd116+12];
	cvt.f64.f32 	%fd86, %f11;
	sub.f64 	%fd87, %fd86, %fd80;
	setp.gt.f64 	%p27, %fd87, 0d0000000000000000;
	add.f64 	%fd88, %fd84, %fd87;
	sub.f64 	%fd89, %fd85, %fd87;
	selp.f64 	%fd90, %fd88, %fd84, %p27;
	selp.f64 	%fd91, %fd85, %fd89, %p27;
	add.s32 	%r157, %r157, 8;
	ld.global.nc.f32 	%f61, [%rd116+16];
	cvt.f64.f32 	%fd92, %f61;
	sub.f64 	%fd93, %fd92, %fd86;
	setp.gt.f64 	%p28, %fd93, 0d0000000000000000;
	add.f64 	%fd94, %fd90, %fd93;
	sub.f64 	%fd95, %fd91, %fd93;
	selp.f64 	%fd184, %fd94, %fd90, %p28;
	selp.f64 	%fd185, %fd91, %fd95, %p28;
	add.s32 	%r155, %r155, 8;
	add.s64 	%rd116, %rd116, 32;
	setp.ne.s32 	%p29, %r155, 0;
	@%p29 bra 	$L__BB0_56;
$L__BB0_57:
	setp.eq.s32 	%p30, %r39, 0;
	@%p30 bra 	$L__BB0_65;
	and.b32  	%r46, %r2, 3;
	setp.lt.u32 	%p31, %r39, 4;
	@%p31 bra 	$L__BB0_60;
	mul.wide.u32 	%rd35, %r157, 4;
	add.s64 	%rd36, %rd2, %rd35;
	ld.global.nc.f32 	%f12, [%rd36+4];
	cvt.f64.f32 	%fd97, %f12;
	ld.global.nc.f32 	%f13, [%rd36];
	cvt.f64.f32 	%fd98, %f13;
	sub.f64 	%fd99, %fd97, %fd98;
	setp.gt.f64 	%p32, %fd99, 0d0000000000000000;
	add.f64 	%fd100, %fd184, %fd99;
	sub.f64 	%fd101, %fd185, %fd99;
	selp.f64 	%fd102, %fd100, %fd184, %p32;
	selp.f64 	%fd103, %fd185, %fd101, %p32;
	ld.global.nc.f32 	%f14, [%rd36+8];
	cvt.f64.f32 	%fd104, %f14;
	sub.f64 	%fd105, %fd104, %fd97;
	setp.gt.f64 	%p33, %fd105, 0d0000000000000000;
	add.f64 	%fd106, %fd102, %fd105;
	sub.f64 	%fd107, %fd103, %fd105;
	selp.f64 	%fd108, %fd106, %fd102, %p33;
	selp.f64 	%fd109, %fd103, %fd107, %p33;
	ld.global.nc.f32 	%f15, [%rd36+12];
	cvt.f64.f32 	%fd110, %f15;
	sub.f64 	%fd111, %fd110, %fd104;
	setp.gt.f64 	%p34, %fd111, 0d0000000000000000;
	add.f64 	%fd112, %fd108, %fd111;
	sub.f64 	%fd113, %fd109, %fd111;
	selp.f64 	%fd114, %fd112, %fd108, %p34;
	selp.f64 	%fd115, %fd109, %fd113, %p34;
	add.s32 	%r157, %r157, 4;
	ld.global.nc.f32 	%f16, [%rd36+16];
	cvt.f64.f32 	%fd116, %f16;
	sub.f64 	%fd117, %fd116, %fd110;
	setp.gt.f64 	%p35, %fd117, 0d0000000000000000;
	add.f64 	%fd118, %fd114, %fd117;
	sub.f64 	%fd119, %fd115, %fd117;
	selp.f64 	%fd184, %fd118, %fd114, %p35;
	selp.f64 	%fd185, %fd115, %fd119, %p35;
$L__BB0_60:
	setp.eq.s32 	%p36, %r46, 0;
	@%p36 bra 	$L__BB0_65;
	setp.eq.s32 	%p37, %r46, 1;
	@%p37 bra 	$L__BB0_63;
	mul.wide.u32 	%rd37, %r157, 4;
	add.s64 	%rd38, %rd2, %rd37;
	ld.global.nc.f32 	%f17, [%rd38+4];
	cvt.f64.f32 	%fd121, %f17;
	ld.global.nc.f32 	%f18, [%rd38];
	cvt.f64.f32 	%fd122, %f18;
	sub.f64 	%fd123, %fd121, %fd122;
	setp.gt.f64 	%p38, %fd123, 0d0000000000000000;
	add.f64 	%fd124, %fd184, %fd123;
	sub.f64 	%fd125, %fd185, %fd123;
	selp.f64 	%fd126, %fd124, %fd184, %p38;
	selp.f64 	%fd127, %fd185, %fd125, %p38;
	add.s32 	%r157, %r157, 2;
	ld.global.nc.f32 	%f19, [%rd38+8];
	cvt.f64.f32 	%fd128, %f19;
	sub.f64 	%fd129, %fd128, %fd121;
	setp.gt.f64 	%p39, %fd129, 0d0000000000000000;
	add.f64 	%fd130, %fd126, %fd129;
	sub.f64 	%fd131, %fd127, %fd129;
	selp.f64 	%fd184, %fd130, %fd126, %p39;
	selp.f64 	%fd185, %fd127, %fd131, %p39;
$L__BB0_63:
	and.b32  	%r105, %r2, 1;
	setp.eq.b32 	%p40, %r105, 1;
	not.pred 	%p41, %p40;
	@%p41 bra 	$L__BB0_65;
	mul.wide.u32 	%rd39, %r157, 4;
	add.s64 	%rd40, %rd2, %rd39;
	ld.global.nc.f32 	%f20, [%rd40+4];
	cvt.f64.f32 	%fd132, %f20;
	ld.global.nc.f32 	%f21, [%rd40];
	cvt.f64.f32 	%fd133, %f21;
	sub.f64 	%fd134, %fd132, %fd133;
	setp.gt.f64 	%p42, %fd134, 0d0000000000000000;
	add.f64 	%fd135, %fd184, %fd134;
	sub.f64 	%fd136, %fd185, %fd134;
	selp.f64 	%fd184, %fd135, %fd184, %p42;
	selp.f64 	%fd185, %fd185, %fd136, %p42;
$L__BB0_65:
	cvt.rn.f64.u32 	%fd137, %r2;
	div.rn.f64 	%fd190, %fd184, %fd137;
	div.rn.f64 	%fd191, %fd185, %fd137;
	rcp.rn.f64 	%fd27, %fd137;
	cvt.rn.f64.u32 	%fd138, %r87;
	mul.f64 	%fd139, %fd138, 0d3FE0000000000000;
	add.s32 	%r106, %r87, 1;
	cvt.rn.f64.u32 	%fd140, %r106;
	mul.f64 	%fd141, %fd139, %fd140;
	rcp.rn.f64 	%fd28, %fd141;
	setp.ge.u32 	%p43, %r2, %r16;
	@%p43 bra 	$L__BB0_78;
	add.s32 	%r162, %r2, -1;
	add.s32 	%r160, %r161, %r24;
	mov.b32 	%r166, 0;
	mov.f64 	%fd186, 0d0000000000000000;
	mov.f64 	%fd187, %fd186;
	mov.u32 	%r164, %r166;
$L__BB0_67:
	add.s32 	%r162, %r162, 1;
	setp.le.s32 	%p44, %r162, %r2;
	@%p44 bra 	$L__BB0_69;
	mul.wide.u32 	%rd41, %r161, 4;
	add.s64 	%rd42, %rd2, %rd41;
	ld.global.nc.f32 	%f22, [%rd42];
	cvt.f64.f32 	%fd143, %f22;
	add.s32 	%r108, %r161, -1;
	mul.wide.u32 	%rd43, %r108, 4;
	add.s64 	%rd44, %rd2, %rd43;
	ld.global.nc.f32 	%f23, [%rd44];
	cvt.f64.f32 	%fd144, %f23;
	sub.f64 	%fd145, %fd143, %fd144;
	setp.gt.f64 	%p45, %fd145, 0d0000000000000000;
	max.f64 	%fd146, %fd145, 0d0000000000000000;
	neg.f64 	%fd147, %fd145;
	selp.f64 	%fd148, 0d0000000000000000, %fd147, %p45;
	mul.f64 	%fd149, %fd27, %fd146;
	mov.f64 	%fd150, 0d3FF0000000000000;
	sub.f64 	%fd151, %fd150, %fd27;
	fma.rn.f64 	%fd190, %fd190, %fd151, %fd149;
	mul.f64 	%fd152, %fd27, %fd148;
	fma.rn.f64 	%fd191, %fd191, %fd151, %fd152;
$L__BB0_69:
	setp.neu.f64 	%p46, %fd191, 0d0000000000000000;
	div.rn.f64 	%fd153, %fd190, %fd191;
	add.f64 	%fd154, %fd153, 0d3FF0000000000000;
	mov.f64 	%fd155, 0d4059000000000000;
	div.rn.f64 	%fd156, %fd155, %fd154;
	sub.f64 	%fd157, %fd155, %fd156;
	add.f64 	%fd158, %fd157, 0dC049000000000000;
	mul.f64 	%fd159, %fd158, 0d3FB999999999999A;
	selp.f64 	%fd160, %fd159, 0d40139A9D260511BF, %p46;
	cvt.rn.f32.f64 	%f4, %fd160;
	setp.ge.s32 	%p47, %r166, %r87;
	@%p47 bra 	$L__BB0_74;
	mov.u32 	%r114, shmem;
	cvt.u64.u32 	%rd52, %r114;
	cvta.shared.u64 	%rd53, %rd52;
	setp.eq.s64 	%p53, %rd53, 0;
	cvt.f64.f32 	%fd167, %f4;
	add.f64 	%fd187, %fd187, %fd167;
	add.s32 	%r166, %r166, 1;
	cvt.rn.f64.s32 	%fd168, %r166;
	fma.rn.f64 	%fd186, %fd168, %fd167, %fd186;
	@%p53 bra 	$L__BB0_72;
	shl.b32 	%r115, %r164, 2;
	add.s32 	%r117, %r114, %r115;
	st.shared.f32 	[%r117], %f4;
$L__BB0_72:
	add.s32 	%r118, %r164, 1;
	setp.eq.s32 	%p54, %r118, %r87;
	selp.b32 	%r164, 0, %r118, %p54;
	setp.ne.s32 	%p55, %r166, %r87;
	@%p55 bra 	$L__BB0_77;
	mul.f64 	%fd169, %fd28, %fd186;
	cvt.rn.f32.f64 	%f43, %fd169;
	abs.f32 	%f44, %f43;
	mul.f32 	%f45, %f44, 0f4038AA3B;
	ex2.approx.ftz.f32 	%f46, %f45;
	add.f32 	%f47, %f46, 0f3F800000;
	rcp.approx.ftz.f32 	%f48, %f47;
	fma.rn.f32 	%f49, %f48, 0fC0000000, 0f3F800000;
	setp.ge.f32 	%p56, %f44, 0f41102CB4;
	selp.f32 	%f50, 0f3F800000, %f49, %p56;
	abs.f32 	%f51, %f50;
	neg.f32 	%f52, %f51;
	mov.b64 	%rd54, %fd169;
	shr.u64 	%rd55, %rd54, 63;
	and.b64  	%rd56, %rd55, 1;
	setp.eq.b64 	%p57, %rd56, 1;
	selp.f32 	%f53, %f52, %f51, %p57;
	mul.f32 	%f54, %f43, %f43;
	fma.rn.f32 	%f55, %f54, 0f3C80F082, 0fBD563CAE;
	fma.rn.f32 	%f56, %f55, %f54, 0f3E085941;
	fma.rn.f32 	%f57, %f56, %f54, 0fBEAAA9ED;
	fma.rn.f32 	%f58, %f57, %f54, 0f00000000;
	fma.rn.f32 	%f59, %f58, %f43, %f43;
	setp.ge.f32 	%p58, %f44, 0f3F19999A;
	selp.f32 	%f60, %f53, %f59, %p58;
	mul.wide.s32 	%rd57, %r160, 4;
	add.s64 	%rd58, %rd1, %rd57;
	st.global.f32 	[%rd58], %f60;
	mov.u32 	%r166, %r87;
	bra.uni 	$L__BB0_77;
$L__BB0_74:
	mov.u32 	%r109, shmem;
	cvt.u64.u32 	%rd45, %r109;
	cvta.shared.u64 	%rd46, %rd45;
	setp.eq.s64 	%p48, %rd46, 0;
	mov.f64 	%fd192, 0d0000000000000000;
	@%p48 bra 	$L__BB0_76;
	shl.b32 	%r110, %r164, 2;
	add.s32 	%r112, %r109, %r110;
	ld.shared.f32 	%f24, [%r112];
	cvt.f64.f32 	%fd192, %f24;
	st.shared.f32 	[%r112], %f4;
$L__BB0_76:
	add.s32 	%r113, %r164, 1;
	setp.eq.s32 	%p49, %r113, %r87;
	selp.b32 	%r164, 0, %r113, %p49;
	cvt.f64.f32 	%fd162, %f4;
	add.f64 	%fd163, %fd187, %fd162;
	sub.f64 	%fd41, %fd163, %fd192;
	sub.f64 	%fd164, %fd186, %fd187;
	cvt.rn.f64.u32 	%fd165, %r87;
	fma.rn.f64 	%fd186, %fd165, %fd162, %fd164;
	mul.f64 	%fd166, %fd28, %fd186;
	cvt.rn.f32.f64 	%f25, %fd166;
	abs.f32 	%f26, %f25;
	mul.f32 	%f27, %f26, 0f4038AA3B;
	ex2.approx.ftz.f32 	%f28, %f27;
	add.f32 	%f29, %f28, 0f3F800000;
	rcp.approx.ftz.f32 	%f30, %f29;
	fma.rn.f32 	%f31, %f30, 0fC0000000, 0f3F800000;
	setp.ge.f32 	%p50, %f26, 0f41102CB4;
	selp.f32 	%f32, 0f3F800000, %f31, %p50;
	abs.f32 	%f33, %f32;
	neg.f32 	%f34, %f33;
	mov.b64 	%rd47, %fd166;
	shr.u64 	%rd48, %rd47, 63;
	and.b64  	%rd49, %rd48, 1;
	setp.eq.b64 	%p51, %rd49, 1;
	selp.f32 	%f35, %f34, %f33, %p51;
	mul.f32 	%f36, %f25, %f25;
	fma.rn.f32 	%f37, %f36, 0f3C80F082, 0fBD563CAE;
	fma.rn.f32 	%f38, %f37, %f36, 0f3E085941;
	fma.rn.f32 	%f39, %f38, %f36, 0fBEAAA9ED;
	fma.rn.f32 	%f40, %f39, %f36, 0f00000000;
	fma.rn.f32 	%f41, %f40, %f25, %f25;
	setp.ge.f32 	%p52, %f26, 0f3F19999A;
	selp.f32 	%f42, %f35, %f41, %p52;
	mul.wide.s32 	%rd50, %r160, 4;
	add.s64 	%rd51, %rd1, %rd50;
	st.global.f32 	[%rd51], %f42;
	mov.f64 	%fd187, %fd41;
$L__BB0_77:
	add.s32 	%r119, %r162, 1;
	add.s32 	%r161, %r161, 1;
	add.s32 	%r160, %r160, 1;
	setp.lt.s32 	%p59, %r119, %r16;
	@%p59 bra 	$L__BB0_67;
$L__BB0_78:
	ret;

}
	// .globl	ift_rsi_many_series_one_param_f32
.visible .entry ift_rsi_many_series_one_param_f32(
	.param .u64 .ptr .align 1 ift_rsi_many_series_one_param_f32_param_0,
	.param .u64 .ptr .align 1 ift_rsi_many_series_one_param_f32_param_1,
	.param .u32 ift_rsi_many_series_one_param_f32_param_2,
	.param .u32 ift_rsi_many_series_one_param_f32_param_3,
	.param .u32 ift_rsi_many_series_one_param_f32_param_4,
	.param .u32 ift_rsi_many_series_one_param_f32_param_5,
	.param .u64 .ptr .align 1 ift_rsi_many_series_one_param_f32_param_6
)
{
	.reg .pred 	%p<84>;
	.reg .b32 	%r<233>;
	.reg .b32 	%f<60>;
	.reg .b64 	%rd<150>;
	.reg .b64 	%fd<194>;

	ld.param.u64 	%rd4, [ift_rsi_many_series_one_param_f32_param_1];
	ld.param.u32 	%r96, [ift_rsi_many_series_one_param_f32_param_2];
	ld.param.u32 	%r97, [ift_rsi_many_series_one_param_f32_param_3];
	ld.param.u64 	%rd5, [ift_rsi_many_series_one_param_f32_param_6];
	cvta.to.global.u64 	%rd1, %rd5;
	mov.u32 	%r100, %ctaid.x;
	mov.u32 	%r101, %ntid.x;
	mov.u32 	%r102, %tid.x;
	mad.lo.s32 	%r1, %r100, %r101, %r102;
	setp.ge.s32 	%p1, %r1, %r96;
	@%p1 bra 	$L__BB1_78;
	ld.param.u32 	%r188, [ift_rsi_many_series_one_param_f32_param_5];
	ld.param.u32 	%r179, [ift_rsi_many_series_one_param_f32_param_4];
	min.s32 	%r103, %r179, %r188;
	setp.gt.s32 	%p2, %r103, 0;
	max.s32 	%r104, %r179, %r188;
	setp.le.s32 	%p3, %r104, %r97;
	and.pred  	%p4, %p3, %p2;
	@%p4 bra 	$L__BB1_14;
	setp.lt.s32 	%p75, %r97, 1;
	@%p75 bra 	$L__BB1_78;
	and.b32  	%r2, %r97, 7;
	setp.lt.u32 	%p76, %r97, 8;
	mov.b32 	%r225, 0;
	@%p76 bra 	$L__BB1_6;
	and.b32  	%r225, %r97, 2147483640;
	neg.s32 	%r199, %r225;
	shl.b32 	%r5, %r96, 3;
	mul.wide.s32 	%rd127, %r96, 4;
	mov.u32 	%r198, %r1;
$L__BB1_5:
	.pragma "nounroll";
	mul.wide.s32 	%rd125, %r198, 4;
	add.s64 	%rd126, %rd1, %rd125;
	mov.b32 	%r171, 2147483647;
	st.global.u32 	[%rd126], %r171;
	add.s64 	%rd128, %rd126, %rd127;
	st.global.u32 	[%rd128], %r171;
	add.s64 	%rd129, %rd128, %rd127;
	st.global.u32 	[%rd129], %r171;
	add.s64 	%rd130, %rd129, %rd127;
	st.global.u32 	[%rd130], %r171;
	add.s64 	%rd131, %rd130, %rd127;
	st.global.u32 	[%rd131], %r171;
	add.s64 	%rd132, %rd131, %rd127;
	st.global.u32 	[%rd132], %r171;
	add.s64 	%rd133, %rd132, %rd127;
	st.global.u32 	[%rd133], %r171;
	add.s64 	%rd134, %rd133, %rd127;
	st.global.u32 	[%rd134], %r171;
	add.s32 	%r199, %r199, 8;
	add.s32 	%r198, %r198, %r5;
	setp.eq.s32 	%p77, %r199, 0;
	@%p77 bra 	$L__BB1_6;
	bra.uni 	$L__BB1_5;
$L__BB1_6:
	setp.eq.s32 	%p78, %r2, 0;
	@%p78 bra 	$L__BB1_78;
	and.b32  	%r79, %r97, 3;
	setp.lt.u32 	%p79, %r2, 4;
	@%p79 bra 	$L__BB1_9;
	mad.lo.s32 	%r172, %r225, %r96, %r1;
	mul.wide.s32 	%rd135, %r172, 4;
	add.s64 	%rd136, %rd1, %rd135;
	mov.b32 	%r173, 2147483647;
	st.global.u32 	[%rd136], %r173;
	mul.wide.s32 	%rd137, %r96, 4;
	add.s64 	%rd138, %rd136, %rd137;
	st.global.u32 	[%rd138], %r173;
	add.s64 	%rd139, %rd138, %rd137;
	st.global.u32 	[%rd139], %r173;
	add.s64 	%rd140, %rd139, %rd137;
	st.global.u32 	[%rd140], %r173;
	add.s32 	%r225, %r225, 4;
$L__BB1_9:
	setp.eq.s32 	%p80, %r79, 0;
	@%p80 bra 	$L__BB1_78;
	setp.eq.s32 	%p81, %r79, 1;
	@%p81 bra 	$L__BB1_12;
	mad.lo.s32 	%r174, %r225, %r96, %r1;
	mul.wide.s32 	%rd141, %r174, 4;
	add.s64 	%rd142, %rd1, %rd141;
	mov.b32 	%r175, 2147483647;
	st.global.u32 	[%rd142], %r175;
	mul.wide.s32 	%rd143, %r96, 4;
	add.s64 	%rd144, %rd142, %rd143;
	st.global.u32 	[%rd144], %r175;
	add.s32 	%r225, %r225, 2;
$L__BB1_12:
	and.b32  	%r176, %r97, 1;
	setp.eq.b32 	%p82, %r176, 1;
	not.pred 	%p83, %p82;
	@%p83 bra 	$L__BB1_78;
	mad.lo.s32 	%r177, %r225, %r96, %r1;
	mul.wide.s32 	%rd145, %r177, 4;
	add.s64 	%rd146, %rd1, %rd145;
	mov.b32 	%r178, 2147483647;
	st.global.u32 	[%rd146], %r178;
	bra.uni 	$L__BB1_78;
$L__BB1_14:
	setp.eq.s64 	%p5, %rd4, 0;
	mov.b32 	%r200, 0;
	@%p5 bra 	$L__BB1_16;
	cvta.to.global.u64 	%rd6, %rd4;
	mul.wide.s32 	%rd7, %r1, 4;
	add.s64 	%rd8, %rd6, %rd7;
	ld.global.nc.u32 	%r200, [%rd8];
$L__BB1_16:
	max.s32 	%r214, %r200, 0;
	setp.gt.s32 	%p6, %r97, %r214;
	@%p6 bra 	$L__BB1_29;
	setp.lt.s32 	%p7, %r97, 1;
	@%p7 bra 	$L__BB1_78;
	and.b32  	%r13, %r97, 7;
	setp.lt.u32 	%p8, %r97, 8;
	mov.b32 	%r231, 0;
	@%p8 bra 	$L__BB1_21;
	and.b32  	%r231, %r97, 2147483640;
	neg.s32 	%r202, %r231;
	shl.b32 	%r16, %r96, 3;
	mul.wide.s32 	%rd11, %r96, 4;
	mov.u32 	%r201, %r1;
$L__BB1_20:
	.pragma "nounroll";
	mul.wide.s32 	%rd9, %r201, 4;
	add.s64 	%rd10, %rd1, %rd9;
	mov.b32 	%r107, 2147483647;
	st.global.u32 	[%rd10], %r107;
	add.s64 	%rd12, %rd10, %rd11;
	st.global.u32 	[%rd12], %r107;
	add.s64 	%rd13, %rd12, %rd11;
	st.global.u32 	[%rd13], %r107;
	add.s64 	%rd14, %rd13, %rd11;
	st.global.u32 	[%rd14], %r107;
	add.s64 	%rd15, %rd14, %rd11;
	st.global.u32 	[%rd15], %r107;
	add.s64 	%rd16, %rd15, %rd11;
	st.global.u32 	[%rd16], %r107;
	add.s64 	%rd17, %rd16, %rd11;
	st.global.u32 	[%rd17], %r107;
	add.s64 	%rd18, %rd17, %rd11;
	st.global.u32 	[%rd18], %r107;
	add.s32 	%r202, %r202, 8;
	add.s32 	%r201, %r201, %r16;
	setp.eq.s32 	%p9, %r202, 0;
	@%p9 bra 	$L__BB1_21;
	bra.uni 	$L__BB1_20;
$L__BB1_21:
	setp.eq.s32 	%p10, %r13, 0;
	@%p10 bra 	$L__BB1_78;
	and.b32  	%r91, %r97, 3;
	setp.lt.u32 	%p11, %r13, 4;
	@%p11 bra 	$L__BB1_24;
	mad.lo.s32 	%r108, %r231, %r96, %r1;
	mul.wide.s32 	%rd19, %r108, 4;
	add.s64 	%rd20, %rd1, %rd19;
	mov.b32 	%r109, 2147483647;
	st.global.u32 	[%rd20], %r109;
	mul.wide.s32 	%rd21, %r96, 4;
	add.s64 	%rd22, %rd20, %rd21;
	st.global.u32 	[%rd22], %r109;
	add.s64 	%rd23, %rd22, %rd21;
	st.global.u32 	[%rd23], %r109;
	add.s64 	%rd24, %rd23, %rd21;
	st.global.u32 	[%rd24], %r109;
	add.s32 	%r231, %r231, 4;
$L__BB1_24:
	setp.eq.s32 	%p12, %r91, 0;
	@%p12 bra 	$L__BB1_78;
	setp.eq.s32 	%p13, %r91, 1;
	@%p13 bra 	$L__BB1_27;
	mad.lo.s32 	%r110, %r231, %r96, %r1;
	mul.wide.s32 	%rd25, %r110, 4;
	add.s64 	%rd26, %rd1, %rd25;
	mov.b32 	%r111, 2147483647;
	st.global.u32 	[%rd26], %r111;
	mul.wide.s32 	%rd27, %r96, 4;
	add.s64 	%rd28, %rd26, %rd27;
	st.global.u32 	[%rd28], %r111;
	add.s32 	%r231, %r231, 2;
$L__BB1_27:
	and.b32  	%r112, %r97, 1;
	setp.eq.b32 	%p14, %r112, 1;
	not.pred 	%p15, %p14;
	@%p15 bra 	$L__BB1_78;
	mad.lo.s32 	%r113, %r231, %r96, %r1;
	mul.wide.s32 	%rd29, %r113, 4;
	add.s64 	%rd30, %rd1, %rd29;
	mov.b32 	%r114, 2147483647;
	st.global.u32 	[%rd30], %r114;
	bra.uni 	$L__BB1_78;
$L__BB1_29:
	ld.param.u32 	%r189, [ift_rsi_many_series_one_param_f32_param_5];
	ld.param.u32 	%r180, [ift_rsi_many_series_one_param_f32_param_4];
	sub.s32 	%r115, %r97, %r214;
	max.u32 	%r116, %r180, %r189;
	setp.ge.s32 	%p16, %r115, %r116;
	@%p16 bra 	$L__BB1_41;
	and.b32  	%r21, %r97, 7;
	setp.lt.u32 	%p67, %r97, 8;
	mov.b32 	%r228, 0;
	@%p67 bra 	$L__BB1_33;
	and.b32  	%r228, %r97, 2147483640;
	neg.s32 	%r204, %r228;
	shl.b32 	%r24, %r96, 3;
	mul.wide.s32 	%rd105, %r96, 4;
	mov.u32 	%r203, %r1;
$L__BB1_32:
	.pragma "nounroll";
	mul.wide.s32 	%rd103, %r203, 4;
	add.s64 	%rd104, %rd1, %rd103;
	mov.b32 	%r162, 2147483647;
	st.global.u32 	[%rd104], %r162;
	add.s64 	%rd106, %rd104, %rd105;
	st.global.u32 	[%rd106], %r162;
	add.s64 	%rd107, %rd106, %rd105;
	st.global.u32 	[%rd107], %r162;
	add.s64 	%rd108, %rd107, %rd105;
	st.global.u32 	[%rd108], %r162;
	add.s64 	%rd109, %rd108, %rd105;
	st.global.u32 	[%rd109], %r162;
	add.s64 	%rd110, %rd109, %rd105;
	st.global.u32 	[%rd110], %r162;
	add.s64 	%rd111, %rd110, %rd105;
	st.global.u32 	[%rd111], %r162;
	add.s64 	%rd112, %rd111, %rd105;
	st.global.u32 	[%rd112], %r162;
	add.s32 	%r204, %r204, 8;
	add.s32 	%r203, %r203, %r24;
	setp.eq.s32 	%p68, %r204, 0;
	@%p68 bra 	$L__BB1_33;
	bra.uni 	$L__BB1_32;
$L__BB1_33:
	setp.eq.s32 	%p69, %r21, 0;
	@%p69 bra 	$L__BB1_78;
	and.b32  	%r85, %r97, 3;
	setp.lt.u32 	%p70, %r21, 4;
	@%p70 bra 	$L__BB1_36;
	mad.lo.s32 	%r163, %r228, %r96, %r1;
	mul.wide.s32 	%rd113, %r163, 4;
	add.s64 	%rd114, %rd1, %rd113;
	mov.b32 	%r164, 2147483647;
	st.global.u32 	[%rd114], %r164;
	mul.wide.s32 	%rd115, %r96, 4;
	add.s64 	%rd116, %rd114, %rd115;
	st.global.u32 	[%rd116], %r164;
	add.s64 	%rd117, %rd116, %rd115;
	st.global.u32 	[%rd117], %r164;
	add.s64 	%rd118, %rd117, %rd115;
	st.global.u32 	[%rd118], %r164;
	add.s32 	%r228, %r228, 4;
$L__BB1_36:
	setp.eq.s32 	%p71, %r85, 0;
	@%p71 bra 	$L__BB1_78;
	setp.eq.s32 	%p72, %r85, 1;
	@%p72 bra 	$L__BB1_39;
	mad.lo.s32 	%r165, %r228, %r96, %r1;
	mul.wide.s32 	%rd119, %r165, 4;
	add.s64 	%rd120, %rd1, %rd119;
	mov.b32 	%r166, 2147483647;
	st.global.u32 	[%rd120], %r166;
	mul.wide.s32 	%rd121, %r96, 4;
	add.s64 	%rd122, %rd120, %rd121;
	st.global.u32 	[%rd122], %r166;
	add.s32 	%r228, %r228, 2;
$L__BB1_39:
	and.b32  	%r167, %r97, 1;
	setp.eq.b32 	%p73, %r167, 1;
	not.pred 	%p74, %p73;
	@%p74 bra 	$L__BB1_78;
	mad.lo.s32 	%r168, %r228, %r96, %r1;
	mul.wide.s32 	%rd123, %r168, 4;
	add.s64 	%rd124, %rd1, %rd123;
	mov.b32 	%r169, 2147483647;
	st.global.u32 	[%rd124], %r169;
	bra.uni 	$L__BB1_78;
$L__BB1_41:
	ld.param.u32 	%r190, [ift_rsi_many_series_one_param_f32_param_5];
	ld.param.u32 	%r181, [ift_rsi_many_series_one_param_f32_param_4];
	add.s32 	%r29, %r214, %r181;
	add.s32 	%r117, %r190, %r29;
	add.s32 	%r118, %r117, -1;
	min.s32 	%r30, %r118, %r97;
	setp.lt.s32 	%p17, %r30, 1;
	@%p17 bra 	$L__BB1_53;
	and.b32  	%r31, %r30, 7;
	setp.lt.u32 	%p18, %r30, 8;
	mov.b32 	%r205, 0;
	@%p18 bra 	$L__BB1_45;
	and.b32  	%r205, %r30, 2147483640;
	neg.s32 	%r209, %r205;
	shl.b32 	%r34, %r96, 3;
	mul.wide.s32 	%rd33, %r96, 4;
	mov.u32 	%r208, %r1;
$L__BB1_44:
	.pragma "nounroll";
	mul.wide.s32 	%rd31, %r208, 4;
	add.s64 	%rd32, %rd1, %rd31;
	mov.b32 	%r120, 2147483647;
	st.global.u32 	[%rd32], %r120;
	add.s64 	%rd34, %rd32, %rd33;
	st.global.u32 	[%rd34], %r120;
	add.s64 	%rd35, %rd34, %rd33;
	st.global.u32 	[%rd35], %r120;
	add.s64 	%rd36, %rd35, %rd33;
	st.global.u32 	[%rd36], %r120;
	add.s64 	%rd37, %rd36, %rd33;
	st.global.u32 	[%rd37], %r120;
	add.s64 	%rd38, %rd37, %rd33;
	st.global.u32 	[%rd38], %r120;
	add.s64 	%rd39, %rd38, %rd33;
	st.global.u32 	[%rd39], %r120;
	add.s64 	%rd40, %rd39, %rd33;
	st.global.u32 	[%rd40], %r120;
	add.s32 	%r209, %r209, 8;
	add.s32 	%r208, %r208, %r34;
	setp.eq.s32 	%p19, %r209, 0;
	@%p19 bra 	$L__BB1_45;
	bra.uni 	$L__BB1_44;
$L__BB1_45:
	setp.eq.s32 	%p20, %r31, 0;
	@%p20 bra 	$L__BB1_53;
	and.b32  	%r36, %r30, 3;
	setp.lt.u32 	%p21, %r31, 4;
	@%p21 bra 	$L__BB1_48;
	mad.lo.s32 	%r121, %r205, %r96, %r1;
	mul.wide.s32 	%rd41, %r121, 4;
	add.s64 	%rd42, %rd1, %rd41;
	mov.b32 	%r122, 2147483647;
	st.global.u32 	[%rd42], %r122;
	mul.wide.s32 	%rd43, %r96, 4;
	add.s64 	%rd44, %rd42, %rd43;
	st.global.u32 	[%rd44], %r122;
	add.s64 	%rd45, %rd44, %rd43;
	st.global.u32 	[%rd45], %r122;
	add.s64 	%rd46, %rd45, %rd43;
	st.global.u32 	[%rd46], %r122;
	add.s32 	%r205, %r205, 4;
$L__BB1_48:
	setp.eq.s32 	%p22, %r36, 0;
	@%p22 bra 	$L__BB1_53;
	setp.eq.s32 	%p23, %r36, 1;
	@%p23 bra 	$L__BB1_51;
	mad.lo.s32 	%r123, %r205, %r96, %r1;
	mul.wide.s32 	%rd47, %r123, 4;
	add.s64 	%rd48, %rd1, %rd47;
	mov.b32 	%r124, 2147483647;
	st.global.u32 	[%rd48], %r124;
	mul.wide.s32 	%rd49, %r96, 4;
	add.s64 	%rd50, %rd48, %rd49;
	st.global.u32 	[%rd50], %r124;
	add.s32 	%r205, %r205, 2;
$L__BB1_51:
	and.b32  	%r125, %r30, 1;
	setp.eq.b32 	%p24, %r125, 1;
	not.pred 	%p25, %p24;
	@%p25 bra 	$L__BB1_53;
	mad.lo.s32 	%r126, %r205, %r96, %r1;
	mul.wide.s32 	%rd51, %r126, 4;
	add.s64 	%rd52, %rd1, %rd51;
	mov.b32 	%r127, 2147483647;
	st.global.u32 	[%rd52], %r127;
$L__BB1_53:
	setp.ge.s32 	%p26, %r214, %r29;
	mov.f64 	%fd183, 0d0000000000000000;
	mov.f64 	%fd184, %fd183;
	@%p26 bra 	$L__BB1_65;
	ld.param.u32 	%r182, [ift_rsi_many_series_one_param_f32_param_4];
	add.s32 	%r128, %r182, -1;
	setp.lt.u32 	%p27, %r128, 7;
	mov.f64 	%fd184, 0d0000000000000000;
	mov.f64 	%fd183, %fd184;
	@%p27 bra 	$L__BB1_57;
	ld.param.u32 	%r183, [ift_rsi_many_series_one_param_f32_param_4];
	mul.lo.s32 	%r129, %r96, %r214;
	add.s32 	%r212, %r1, %r129;
	add.s32 	%r130, %r129, %r96;
	add.s32 	%r211, %r1, %r130;
	and.b32  	%r131, %r183, 2147483640;
	neg.s32 	%r210, %r131;
	mov.f64 	%fd184, 0d0000000000000000;
	mul.wide.s32 	%rd58, %r96, 4;
$L__BB1_56:
	.pragma "nounroll";
	ld.param.u64 	%rd147, [ift_rsi_many_series_one_param_f32_param_0];
	cvta.to.global.u64 	%rd53, %rd147;
	mul.wide.s32 	%rd54, %r211, 4;
	add.s64 	%rd55, %rd53, %rd54;
	ld.global.nc.f32 	%f2, [%rd55];
	cvt.f64.f32 	%fd50, %f2;
	mul.wide.s32 	%rd56, %r212, 4;
	add.s64 	%rd57, %rd53, %rd56;
	ld.global.nc.f32 	%f3, [%rd57];
	cvt.f64.f32 	%fd51, %f3;
	sub.f64 	%fd52, %fd50, %fd51;
	setp.gt.f64 	%p28, %fd52, 0d0000000000000000;
	add.f64 	%fd53, %fd183, %fd52;
	sub.f64 	%fd54, %fd184, %fd52;
	selp.f64 	%fd55, %fd53, %fd183, %p28;
	selp.f64 	%fd56, %fd184, %fd54, %p28;
	add.s64 	%rd59, %rd55, %rd58;
	ld.global.nc.f32 	%f4, [%rd59];
	cvt.f64.f32 	%fd57, %f4;
	sub.f64 	%fd58, %fd57, %fd50;
	setp.gt.f64 	%p29, %fd58, 0d0000000000000000;
	add.f64 	%fd59, %fd55, %fd58;
	sub.f64 	%fd60, %fd56, %fd58;
	selp.f64 	%fd61, %fd59, %fd55, %p29;
	selp.f64 	%fd62, %fd56, %fd60, %p29;
	add.s64 	%rd60, %rd59, %rd58;
	ld.global.nc.f32 	%f5, [%rd60];
	cvt.f64.f32 	%fd63, %f5;
	sub.f64 	%fd64, %fd63, %fd57;
	setp.gt.f64 	%p30, %fd64, 0d0000000000000000;
	add.f64 	%fd65, %fd61, %fd64;
	sub.f64 	%fd66, %fd62, %fd64;
	selp.f64 	%fd67, %fd65, %fd61, %p30;
	selp.f64 	%fd68, %fd62, %fd66, %p30;
	add.s64 	%rd61, %rd60, %rd58;
	ld.global.nc.f32 	%f6, [%rd61];
	cvt.f64.f32 	%fd69, %f6;
	sub.f64 	%fd70, %fd69, %fd63;
	setp.gt.f64 	%p31, %fd70, 0d0000000000000000;
	add.f64 	%fd71, %fd67, %fd70;
	sub.f64 	%fd72, %fd68, %fd70;
	selp.f64 	%fd73, %fd71, %fd67, %p31;
	selp.f64 	%fd74, %fd68, %fd72, %p31;
	add.s64 	%rd62, %rd61, %rd58;
	ld.global.nc.f32 	%f7, [%rd62];
	cvt.f64.f32 	%fd75, %f7;
	sub.f64 	%fd76, %fd75, %fd69;
	setp.gt.f64 	%p32, %fd76, 0d0000000000000000;
	add.f64 	%fd77, %fd73, %fd76;
	sub.f64 	%fd78, %fd74, %fd76;
	selp.f64 	%fd79, %fd77, %fd73, %p32;
	selp.f64 	%fd80, %fd74, %fd78, %p32;
	add.s64 	%rd63, %rd62, %rd58;
	ld.global.nc.f32 	%f8, [%rd63];
	cvt.f64.f32 	%fd81, %f8;
	sub.f64 	%fd82, %fd81, %fd75;
	setp.gt.f64 	%p33, %fd82, 0d0000000000000000;
	add.f64 	%fd83, %fd79, %fd82;
	sub.f64 	%fd84, %fd80, %fd82;
	selp.f64 	%fd85, %fd83, %fd79, %p33;
	selp.f64 	%fd86, %fd80, %fd84, %p33;
	add.s64 	%rd64, %rd63, %rd58;
	ld.global.nc.f32 	%f9, [%rd64];
	cvt.f64.f32 	%fd87, %f9;
	sub.f64 	%fd88, %fd87, %fd81;
	setp.gt.f64 	%p34, %fd88, 0d0000000000000000;
	add.f64 	%fd89, %fd85, %fd88;
	sub.f64 	%fd90, %fd86, %fd88;
	selp.f64 	%fd91, %fd89, %fd85, %p34;
	selp.f64 	%fd92, %fd86, %fd90, %p34;
	add.s32 	%r214, %r214, 8;
	add.s64 	%rd65, %rd64, %rd58;
	ld.global.nc.f32 	%f10, [%rd65];
	cvt.f64.f32 	%fd93, %f10;
	sub.f64 	%fd94, %fd93, %fd87;
	setp.gt.f64 	%p35, %fd94, 0d0000000000000000;
	add.f64 	%fd95, %fd91, %fd94;
	sub.f64 	%fd96, %fd92, %fd94;
	selp.f64 	%fd183, %fd95, %fd91, %p35;
	selp.f64 	%fd184, %fd92, %fd96, %p35;
	shl.b32 	%r132, %r96, 3;
	add.s32 	%r212, %r212, %r132;
	add.s32 	%r211, %r211, %r132;
	add.s32 	%r210, %r210, 8;
	setp.ne.s32 	%p36, %r210, 0;
	@%p36 bra 	$L__BB1_56;
$L__BB1_57:
	ld.param.u32 	%r184, [ift_rsi_many_series_one_param_f32_param_4];
	and.b32  	%r57, %r184, 7;
	setp.eq.s32 	%p37, %r57, 0;
	@%p37 bra 	$L__BB1_65;
	ld.param.u32 	%r185, [ift_rsi_many_series_one_param_f32_param_4];
	ld.param.u64 	%rd148, [ift_rsi_many_series_one_param_f32_param_0];
	cvta.to.global.u64 	%rd2, %rd148;
	and.b32  	%r58, %r185, 3;
	setp.lt.u32 	%p38, %r57, 4;
	@%p38 bra 	$L__BB1_60;
	mad.lo.s32 	%r133, %r214, %r96, %r1;
	add.s32 	%r134, %r133, %r96;
	mul.wide.s32 	%rd66, %r134, 4;
	add.s64 	%rd67, %rd2, %rd66;
	ld.global.nc.f32 	%f11, [%rd67];
	cvt.f64.f32 	%fd98, %f11;
	mul.wide.s32 	%rd68, %r133, 4;
	add.s64 	%rd69, %rd2, %rd68;
	ld.global.nc.f32 	%f12, [%rd69];
	cvt.f64.f32 	%fd99, %f12;
	sub.f64 	%fd100, %fd98, %fd99;
	setp.gt.f64 	%p39, %fd100, 0d0000000000000000;
	add.f64 	%fd101, %fd183, %fd100;
	sub.f64 	%fd102, %fd184, %fd100;
	selp.f64 	%fd103, %fd101, %fd183, %p39;
	selp.f64 	%fd104, %fd184, %fd102, %p39;
	mul.wide.s32 	%rd70, %r96, 4;
	add.s64 	%rd71, %rd67, %rd70;
	ld.global.nc.f32 	%f13, [%rd71];
	cvt.f64.f32 	%fd105, %f13;
	sub.f64 	%fd106, %fd105, %fd98;
	setp.gt.f64 	%p40, %fd106, 0d0000000000000000;
	add.f64 	%fd107, %fd103, %fd106;
	sub.f64 	%fd108, %fd104, %fd106;
	selp.f64 	%fd109, %fd107, %fd103, %p40;
	selp.f64 	%fd110, %fd104, %fd108, %p40;
	add.s64 	%rd72, %rd71, %rd70;
	ld.global.nc.f32 	%f14, [%rd72];
	cvt.f64.f32 	%fd111, %f14;
	sub.f64 	%fd112, %fd111, %fd105;
	setp.gt.f64 	%p41, %fd112, 0d0000000000000000;
	add.f64 	%fd113, %fd109, %fd112;
	sub.f64 	%fd114, %fd110, %fd112;
	selp.f64 	%fd115, %fd113, %fd109, %p41;
	selp.f64 	%fd116, %fd110, %fd114, %p41;
	add.s32 	%r214, %r214, 4;
	add.s64 	%rd73, %rd72, %rd70;
	ld.global.nc.f32 	%f15, [%rd73];
	cvt.f64.f32 	%fd117, %f15;
	sub.f64 	%fd118, %fd117, %fd111;
	setp.gt.f64 	%p42, %fd118, 0d0000000000000000;
	add.f64 	%fd119, %fd115, %fd118;
	sub.f64 	%fd120, %fd116, %fd118;
	selp.f64 	%fd183, %fd119, %fd115, %p42;
	selp.f64 	%fd184, %fd116, %fd120, %p42;
$L__BB1_60:
	setp.eq.s32 	%p43, %r58, 0;
	@%p43 bra 	$L__BB1_65;
	setp.eq.s32 	%p44, %r58, 1;
	@%p44 bra 	$L__BB1_63;
	mad.lo.s32 	%r135, %r214, %r96, %r1;
	add.s32 	%r136, %r135, %r96;
	mul.wide.s32 	%rd74, %r136, 4;
	add.s64 	%rd75, %rd2, %rd74;
	ld.global.nc.f32 	%f16, [%rd75];
	cvt.f64.f32 	%fd122, %f16;
	mul.wide.s32 	%rd76, %r135, 4;
	add.s64 	%rd77, %rd2, %rd76;
	ld.global.nc.f32 	%f17, [%rd77];
	cvt.f64.f32 	%fd123, %f17;
	sub.f64 	%fd124, %fd122, %fd123;
	setp.gt.f64 	%p45, %fd124, 0d0000000000000000;
	add.f64 	%fd125, %fd183, %fd124;
	sub.f64 	%fd126, %fd184, %fd124;
	selp.f64 	%fd127, %fd125, %fd183, %p45;
	selp.f64 	%fd128, %fd184, %fd126, %p45;
	add.s32 	%r214, %r214, 2;
	mul.wide.s32 	%rd78, %r96, 4;
	add.s64 	%rd79, %rd75, %rd78;
	ld.global.nc.f32 	%f18, [%rd79];
	cvt.f64.f32 	%fd129, %f18;
	sub.f64 	%fd130, %fd129, %fd122;
	setp.gt.f64 	%p46, %fd130, 0d0000000000000000;
	add.f64 	%fd131, %fd127, %fd130;
	sub.f64 	%fd132, %fd128, %fd130;
	selp.f64 	%fd183, %fd131, %fd127, %p46;
	selp.f64 	%fd184, %fd128, %fd132, %p46;
$L__BB1_63:
	ld.param.u32 	%r186, [ift_rsi_many_series_one_param_f32_param_4];
	and.b32  	%r137, %r186, 1;
	setp.eq.b32 	%p47, %r137, 1;
	not.pred 	%p48, %p47;
	@%p48 bra 	$L__BB1_65;
	mad.lo.s32 	%r138, %r214, %r96, %r1;
	add.s32 	%r139, %r138, %r96;
	mul.wide.s32 	%rd80, %r139, 4;
	add.s64 	%rd81, %rd2, %rd80;
	ld.global.nc.f32 	%f19, [%rd81];
	cvt.f64.f32 	%fd133, %f19;
	mul.wide.s32 	%rd82, %r138, 4;
	add.s64 	%rd83, %rd2, %rd82;
	ld.global.nc.f32 	%f20, [%rd83];
	cvt.f64.f32 	%fd134, %f20;
	sub.f64 	%fd135, %fd133, %fd134;
	setp.gt.f64 	%p49, %fd135, 0d0000000000000000;
	add.f64 	%fd136, %fd183, %fd135;
	sub.f64 	%fd137, %fd184, %fd135;
	selp.f64 	%fd183, %fd136, %fd183, %p49;
	selp.f64 	%fd184, %fd184, %fd137, %p49;
$L__BB1_65:
	ld.param.u32 	%r191, [ift_rsi_many_series_one_param_f32_param_5];
	ld.param.u32 	%r187, [ift_rsi_many_series_one_param_f32_param_4];
	cvt.rn.f64.u32 	%fd138, %r187;
	div.rn.f64 	%fd189, %fd183, %fd138;
	div.rn.f64 	%fd190, %fd184, %fd138;
	rcp.rn.f64 	%fd27, %fd138;
	cvt.rn.f64.u32 	%fd28, %r191;
	mul.f64 	%fd139, %fd28, 0d3FE0000000000000;
	add.s32 	%r140, %r191, 1;
	cvt.rn.f64.u32 	%fd140, %r140;
	mul.f64 	%fd141, %fd139, %fd140;
	rcp.rn.f64 	%fd29, %fd141;
	setp.ge.s32 	%p50, %r29, %r97;
	@%p50 bra 	$L__BB1_78;
	mad.lo.s32 	%r218, %r96, %r29, %r1;
	add.s32 	%r142, %r29, -1;
	mad.lo.s32 	%r217, %r96, %r142, %r1;
	mov.b32 	%r223, 0;
	mov.f64 	%fd185, 0d0000000000000000;
	mov.u32 	%r219, %r29;
	mov.f64 	%fd186, %fd185;
	mov.u32 	%r221, %r223;
$L__BB1_67:
	setp.le.s32 	%p51, %r219, %r29;
	@%p51 bra 	$L__BB1_69;
	ld.param.u64 	%rd149, [ift_rsi_many_series_one_param_f32_param_0];
	cvta.to.global.u64 	%rd84, %rd149;
	mul.wide.s32 	%rd85, %r218, 4;
	add.s64 	%rd86, %rd84, %rd85;
	ld.global.nc.f32 	%f21, [%rd86];
	cvt.f64.f32 	%fd143, %f21;
	mul.wide.s32 	%rd87, %r217, 4;
	add.s64 	%rd88, %rd84, %rd87;
	ld.global.nc.f32 	%f22, [%rd88];
	cvt.f64.f32 	%fd144, %f22;
	sub.f64 	%fd145, %fd143, %fd144;
	setp.gt.f64 	%p52, %fd145, 0d0000000000000000;
	max.f64 	%fd146, %fd145, 0d0000000000000000;
	neg.f64 	%fd147, %fd145;
	selp.f64 	%fd148, 0d0000000000000000, %fd147, %p52;
	mul.f64 	%fd149, %fd27, %fd146;
	mov.f64 	%fd150, 0d3FF0000000000000;
	sub.f64 	%fd151, %fd150, %fd27;
	fma.rn.f64 	%fd189, %fd189, %fd151, %fd149;
	mul.f64 	%fd152, %fd27, %fd148;
	fma.rn.f64 	%fd190, %fd190, %fd151, %fd152;
$L__BB1_69:
	ld.param.u32 	%r192, [ift_rsi_many_series_one_param_f32_param_5];
	setp.neu.f64 	%p53, %fd190, 0d0000000000000000;
	div.rn.f64 	%fd153, %fd189, %fd190;
	add.f64 	%fd154, %fd153, 0d3FF0000000000000;
	mov.f64 	%fd155, 0d4059000000000000;
	div.rn.f64 	%fd156, %fd155, %fd154;
	sub.f64 	%fd157, %fd155, %fd156;
	add.f64 	%fd158, %fd157, 0dC049000000000000;
	mul.f64 	%fd159, %fd158, 0d3FB999999999999A;
	selp.f64 	%fd160, %fd159, 0d40139A9D260511BF, %p53;
	cvt.rn.f32.f64 	%f1, %fd160;
	setp.ge.s32 	%p54, %r223, %r192;
	@%p54 bra 	$L__BB1_74;
	mov.u32 	%r152, shbuf;
	cvt.u64.u32 	%rd96, %r152;
	cvta.shared.u64 	%rd97, %rd96;
	setp.eq.s64 	%p60, %rd97, 0;
	cvt.f64.f32 	%fd166, %f1;
	add.f64 	%fd186, %fd186, %fd166;
	add.s32 	%r223, %r223, 1;
	cvt.rn.f64.s32 	%fd167, %r223;
	fma.rn.f64 	%fd185, %fd167, %fd166, %fd185;
	@%p60 bra 	$L__BB1_72;
	ld.param.u32 	%r195, [ift_rsi_many_series_one_param_f32_param_5];
	mov.u32 	%r153, %tid.x;
	mul.lo.s32 	%r154, %r195, %r153;
	shl.b32 	%r155, %r154, 2;
	add.s32 	%r157, %r152, %r155;
	shl.b32 	%r158, %r221, 2;
	add.s32 	%r159, %r157, %r158;
	st.shared.f32 	[%r159], %f1;
$L__BB1_72:
	ld.param.u32 	%r196, [ift_rsi_many_series_one_param_f32_param_5];
	add.s32 	%r160, %r221, 1;
	setp.eq.s32 	%p61, %r160, %r196;
	selp.b32 	%r221, 0, %r160, %p61;
	setp.ne.s32 	%p62, %r223, %r196;
	@%p62 bra 	$L__BB1_77;
	ld.param.u32 	%r223, [ift_rsi_many_series_one_param_f32_param_5];
	mul.f64 	%fd168, %fd29, %fd185;
	cvt.rn.f32.f64 	%f42, %fd168;
	abs.f32 	%f43, %f42;
	mul.f32 	%f44, %f43, 0f4038AA3B;
	ex2.approx.ftz.f32 	%f45, %f44;
	add.f32 	%f46, %f45, 0f3F800000;
	rcp.approx.ftz.f32 	%f47, %f46;
	fma.rn.f32 	%f48, %f47, 0fC0000000, 0f3F800000;
	setp.ge.f32 	%p63, %f43, 0f41102CB4;
	selp.f32 	%f49, 0f3F800000, %f48, %p63;
	abs.f32 	%f50, %f49;
	neg.f32 	%f51, %f50;
	mov.b64 	%rd98, %fd168;
	shr.u64 	%rd99, %rd98, 63;
	and.b64  	%rd100, %rd99, 1;
	setp.eq.b64 	%p64, %rd100, 1;
	selp.f32 	%f52, %f51, %f50, %p64;
	mul.f32 	%f53, %f42, %f42;
	fma.rn.f32 	%f54, %f53, 0f3C80F082, 0fBD563CAE;
	fma.rn.f32 	%f55, %f54, %f53, 0f3E085941;
	fma.rn.f32 	%f56, %f55, %f53, 0fBEAAA9ED;
	fma.rn.f32 	%f57, %f56, %f53, 0f00000000;
	fma.rn.f32 	%f58, %f57, %f42, %f42;
	setp.ge.f32 	%p65, %f43, 0f3F19999A;
	selp.f32 	%f59, %f52, %f58, %p65;
	mul.wide.s32 	%rd101, %r218, 4;
	add.s64 	%rd102, %rd1, %rd101;
	st.global.f32 	[%rd102], %f59;
	bra.uni 	$L__BB1_77;
$L__BB1_74:
	mov.u32 	%r143, shbuf;
	cvt.u64.u32 	%rd89, %r143;
	cvta.shared.u64 	%rd90, %rd89;
	setp.eq.s64 	%p55, %rd90, 0;
	mov.f64 	%fd191, 0d0000000000000000;
	@%p55 bra 	$L__BB1_76;
	ld.param.u32 	%r193, [ift_rsi_many_series_one_param_f32_param_5];
	mov.u32 	%r144, %tid.x;
	mul.lo.s32 	%r145, %r193, %r144;
	shl.b32 	%r146, %r145, 2;
	add.s32 	%r148, %r143, %r146;
	shl.b32 	%r149, %r221, 2;
	add.s32 	%r150, %r148, %r149;
	ld.shared.f32 	%f23, [%r150];
	cvt.f64.f32 	%fd191, %f23;
	st.shared.f32 	[%r150], %f1;
$L__BB1_76:
	ld.param.u32 	%r194, [ift_rsi_many_series_one_param_f32_param_5];
	add.s32 	%r151, %r221, 1;
	setp.eq.s32 	%p56, %r151, %r194;
	selp.b32 	%r221, 0, %r151, %p56;
	cvt.f64.f32 	%fd162, %f1;
	add.f64 	%fd163, %fd186, %fd162;
	sub.f64 	%fd42, %fd163, %fd191;
	sub.f64 	%fd164, %fd185, %fd186;
	fma.rn.f64 	%fd185, %fd28, %fd162, %fd164;
	mul.f64 	%fd165, %fd29, %fd185;
	cvt.rn.f32.f64 	%f24, %fd165;
	abs.f32 	%f25, %f24;
	mul.f32 	%f26, %f25, 0f4038AA3B;
	ex2.approx.ftz.f32 	%f27, %f26;
	add.f32 	%f28, %f27, 0f3F800000;
	rcp.approx.ftz.f32 	%f29, %f28;
	fma.rn.f32 	%f30, %f29, 0fC0000000, 0f3F800000;
	setp.ge.f32 	%p57, %f25, 0f41102CB4;
	selp.f32 	%f31, 0f3F800000, %f30, %p57;
	abs.f32 	%f32, %f31;
	neg.f32 	%f33, %f32;
	mov.b64 	%rd91, %fd165;
	shr.u64 	%rd92, %rd91, 63;
	and.b64  	%rd93, %rd92, 1;
	setp.eq.b64 	%p58, %rd93, 1;
	selp.f32 	%f34, %f33, %f32, %p58;
	mul.f32 	%f35, %f24, %f24;
	fma.rn.f32 	%f36, %f35, 0f3C80F082, 0fBD563CAE;
	fma.rn.f32 	%f37, %f36, %f35, 0f3E085941;
	fma.rn.f32 	%f38, %f37, %f35, 0fBEAAA9ED;
	fma.rn.f32 	%f39, %f38, %f35, 0f00000000;
	fma.rn.f32 	%f40, %f39, %f24, %f24;
	setp.ge.f32 	%p59, %f25, 0f3F19999A;
	selp.f32 	%f41, %f34, %f40, %p59;
	mul.wide.s32 	%rd94, %r218, 4;
	add.s64 	%rd95, %rd1, %rd94;
	st.global.f32 	[%rd95], %f41;
	mov.f64 	%fd186, %fd42;
$L__BB1_77:
	add.s32 	%r219, %r219, 1;
	add.s32 	%r218, %r218, %r96;
	add.s32 	%r217, %r217, %r96;
	setp.lt.s32 	%p66, %r219, %r97;
	@%p66 bra 	$L__BB1_67;
$L__BB1_78:
	ret;

}


// ===== COMPILED SASS (sm_100) =====

	.target	sm_100

	.elftype	@"ET_EXEC"


//--------------------- .note.nv.tkinfo           --------------------------
	.section	.note.nv.tkinfo,"",@"SHT_NOTE"
	.sectionflags	@"SHF_NOTE_NV_TKINFO"
	.tkinfo
        /*0018*/ 	.word	0x00000002
        /*0030*/ 	.string	""
        /*0030*/ 	.string	"ptxas"
        /*0030*/ 	.string	"Cuda compilation tools, release 13.0, V13.0.88"
        /*0030*/ 	.string	"Build cuda_13.0.r13.0/compiler.36424714_0"
        /*0030*/ 	.string	"-arch sm_100 -m 64 "



//--------------------- .note.nv.cuinfo           --------------------------
	.section	.note.nv.cuinfo,"",@"SHT_NOTE"
	.sectionflags	@"SHF_NOTE_NV_CUINFO"
        /*0018*/ 	.short	0x0002
        /*001a*/ 	.short	0x0064
        /*001c*/ 	.short	0x0082
	.zero		2


//--------------------- .nv.info                  --------------------------
	.section	.nv.info,"",@"SHT_CUDA_INFO"
	.align	4


	//----- nvinfo : EIATTR_REGCOUNT
	.align		4
        /*0000*/ 	.byte	0x04, 0x2f
        /*0002*/ 	.short	(.L_1 - .L_0)
	.align		4
.L_0:
        /*0004*/ 	.word	index@(ift_rsi_batch_f32)
        /*0008*/ 	.word	0x0000002b


	//----- nvinfo : EIATTR_FRAME_SIZE
	.align		4
.L_1:
        /*000c*/ 	.byte	0x04, 0x11
        /*000e*/ 	.short	(.L_3 - .L_2)
	.align		4
.L_2:
        /*0010*/ 	.word	index@($__internal_3_$__cuda_sm20_div_rn_f64_full)
        /*0014*/ 	.word	0x00000000


	//----- nvinfo : EIATTR_FRAME_SIZE
	.align		4
.L_3:
        /*0018*/ 	.byte	0x04, 0x11
        /*001a*/ 	.short	(.L_5 - .L_4)
	.align		4
.L_4:
        /*001c*/ 	.word	index@($__internal_2_$__cuda_sm20_dblrcp_rn_slowpath_v3)
        /*0020*/ 	.word	0x00000000


	//----- nvinfo : EIATTR_FRAME_SIZE
	.align		4
.L_5:
        /*0024*/ 	.byte	0x04, 0x11
        /*0026*/ 	.short	(.L_7 - .L_6)
	.align		4
.L_6:
        /*0028*/ 	.word	index@(ift_rsi_batch_f32)
        /*002c*/ 	.word	0x00000000


	//----- nvinfo : EIATTR_REGCOUNT
	.align		4
.L_7:
        /*0030*/ 	.byte	0x04, 0x2f
        /*0032*/ 	.short	(.L_9 - .L_8)
	.align		4
.L_8:
        /*0034*/ 	.word	index@(ift_rsi_many_series_one_param_f32)
        /*0038*/ 	.word	0x0000002a


	//----- nvinfo : EIATTR_FRAME_SIZE
	.align		4
.L_9:
        /*003c*/ 	.byte	0x04, 0x11
        /*003e*/ 	.short	(.L_11 - .L_10)
	.align		4
.L_10:
        /*0040*/ 	.word	index@($__internal_1_$__cuda_sm20_div_rn_f64_full)
        /*0044*/ 	.word	0x00000000


	//----- nvinfo : EIATTR_FRAME_SIZE
	.align		4
.L_11:
        /*0048*/ 	.byte	0x04, 0x11
        /*004a*/ 	.short	(.L_13 - .L_12)
	.align		4
.L_12:
        /*004c*/ 	.word	index@($__internal_0_$__cuda_sm20_dblrcp_rn_slowpath_v3)
        /*0050*/ 	.word	0x00000000


	//----- nvinfo : EIATTR_FRAME_SIZE
	.align		4
.L_13:
        /*0054*/ 	.byte	0x04, 0x11
        /*0056*/ 	.short	(.L_15 - .L_14)
	.align		4
.L_14:
        /*0058*/ 	.word	index@(ift_rsi_many_series_one_param_f32)
        /*005c*/ 	.word	0x00000000


	//----- nvinfo : EIATTR_MIN_STACK_SIZE
	.align		4
.L_15:
        /*0060*/ 	.byte	0x04, 0x12
        /*0062*/ 	.short	(.L_17 - .L_16)
	.align		4
.L_16:
        /*0064*/ 	.word	index@(ift_rsi_many_series_one_param_f32)
        /*0068*/ 	.word	0x00000000


	//----- nvinfo : EIATTR_MIN_STACK_SIZE
	.align		4
.L_17:
        /*006c*/ 	.byte	0x04, 0x12
        /*006e*/ 	.short	(.L_19 - .L_18)
	.align		4
.L_18:
        /*0070*/ 	.word	index@(ift_rsi_batch_f32)
        /*0074*/ 	.word	0x00000000
.L_19:


//--------------------- .nv.compat                --------------------------
	.section	.nv.compat,"",@"SHT_CUDA_COMPAT_INFO"
	.align	4
        /*0000*/ 	.byte	0x02, 0x09, 0x00, 0x00, 0x02, 0x02, 0x01, 0x00, 0x02, 0x05, 0x05, 0x00, 0x03, 0x07, 0x01, 0x01
        /*0010*/ 	.byte	0x02, 0x03, 0x00, 0x00, 0x02, 0x06, 0x01, 0x00, 0x04, 0x0b, 0x08, 0x00, 0x01, 0x00, 0x00, 0x00
        /*0020*/ 	.byte	0x00, 0x00, 0x00, 0x00


//--------------------- .nv.info.ift_rsi_many_series_one_param_f32 --------------------------
	.section	.nv.info.ift_rsi_many_series_one_param_f32,"",@"SHT_CUDA_INFO"
	.sectionflags	@""
	.align	4


	//----- nvinfo : EIATTR_CUDA_API_VERSION
	.align		4
        /*0000*/ 	.byte	0x04, 0x37
        /*0002*/ 	.short	(.L_21 - .L_20)
.L_20:
        /*0004*/ 	.word	0x00000082


	//----- nvinfo : EIATTR_KPARAM_INFO
	.align		4
.L_21:
        /*0008*/ 	.byte	0x04, 0x17
        /*000a*/ 	.short	(.L_23 - .L_22)
.L_22:
        /*000c*/ 	.word	0x00000000
        /*0010*/ 	.short	0x0006
        /*0012*/ 	.short	0x0020
        /*0014*/ 	.byte	0x00, 0xf5, 0x21, 0x00


	//----- nvinfo : EIATTR_KPARAM_INFO
	.align		4
.L_23:
        /*0018*/ 	.byte	0x04, 0x17
        /*001a*/ 	.short	(.L_25 - .L_24)
.L_24:
        /*001c*/ 	.word	0x00000000
        /*0020*/ 	.short	0x0005
        /*0022*/ 	.short	0x001c
        /*0024*/ 	.byte	0x00, 0xf0, 0x11, 0x00


	//----- nvinfo : EIATTR_KPARAM_INFO
	.align		4
.L_25:
        /*0028*/ 	.byte	0x04, 0x17
        /*002a*/ 	.short	(.L_27 - .L_26)
.L_26:
        /*002c*/ 	.word	0x00000000
        /*0030*/ 	.short	0x0004
        /*0032*/ 	.short	0x0018
        /*0034*/ 	.byte	0x00, 0xf0, 0x11, 0x00


	//----- nvinfo : EIATTR_KPARAM_INFO
	.align		4
.L_27:
        /*0038*/ 	.byte	0x04, 0x17
        /*003a*/ 	.short	(.L_29 - .L_28)
.L_28:
        /*003c*/ 	.word	0x00000000
        /*0040*/ 	.short	0x0003
        /*0042*/ 	.short	0x0014
        /*0044*/ 	.byte	0x00, 0xf0, 0x11, 0x00


	//----- nvinfo : EIATTR_KPARAM_INFO
	.align		4
.L_29:
        /*0048*/ 	.byte	0x04, 0x17
        /*004a*/ 	.short	(.L_31 - .L_30)
.L_30:
        /*004c*/ 	.word	0x00000000
        /*0050*/ 	.short	0x0002
        /*0052*/ 	.short	0x0010
        /*0054*/ 	.byte	0x00, 0xf0, 0x11, 0x00


	//----- nvinfo : EIATTR_KPARAM_INFO
	.align		4
.L_31:
        /*0058*/ 	.byte	0x04, 0x17
        /*005a*/ 	.short	(.L_33 - .L_32)
.L_32:
        /*005c*/ 	.word	0x00000000
        /*0060*/ 	.short	0x0001
        /*0062*/ 	.short	0x0008
        /*0064*/ 	.byte	0x00, 0xf5, 0x21, 0x00


	//----- nvinfo : EIATTR_KPARAM_INFO
	.align		4
.L_33:
        /*0068*/ 	.byte	0x04, 0x17
        /*006a*/ 	.short	(.L_35 - .L_34)
.L_34:
        /*006c*/ 	.word	0x00000000
        /*0070*/ 	.short	0x0000
        /*0072*/ 	.short	0x0000
        /*0074*/ 	.byte	0x00, 0xf5, 0x21, 0x00


	//----- nvinfo : EIATTR_SPARSE_MMA_MASK
	.align		4
.L_35:
        /*0078*/ 	.byte	0x03, 0x50
        /*007a*/ 	.short	0x0000


	//----- nvinfo : EIATTR_MAXREG_COUNT
	.align		4
        /*007c*/ 	.byte	0x03, 0x1b
        /*007e*/ 	.short	0x00ff


	//----- nvinfo : EIATTR_MERCURY_ISA_VERSION
	.align		4
        /*0080*/ 	.byte	0x03, 0x5f
        /*0082*/ 	.short	0x0101


	//----- nvinfo : EIATTR_VRC_CTA_INIT_COUNT
	.align		4
        /*0084*/ 	.byte	0x02, 0x4a
	.zero		1
	.zero		1


	//----- nvinfo : EIATTR_EXIT_INSTR_OFFSETS
	.align		4
        /*0088*/ 	.byte	0x04, 0x1c
        /*008a*/ 	.short	(.L_37 - .L_36)


	//   ....[0]....
.L_36:
        /*008c*/ 	.word	0x00000070


	//   ....[1]....
        /*0090*/ 	.word	0x00000130


	//   ....[2]....
        /*0094*/ 	.word	0x00000320


	//   ....[3]....
        /*0098*/ 	.word	0x00000430


	//   ....[4]....
        /*009c*/ 	.word	0x00000500


	//   ....[5]....
        /*00a0*/ 	.word	0x00000560


	//   ....[6]....
        /*00a4*/ 	.word	0x00000630


	//   ....[7]....
        /*00a8*/ 	.word	0x00000820


	//   ....[8]....
        /*00ac*/ 	.word	0x00000930


	//   ....[9]....
        /*00b0*/ 	.word	0x00000a00


	//   ....[10]....
        /*00b4*/ 	.word	0x00000a60


	//   ....[11]....
        /*00b8*/ 	.word	0x00000ca0


	//   ....[12]....
        /*00bc*/ 	.word	0x00000db0


	//   ....[13]....
        /*00c0*/ 	.word	0x00000e80


	//   ....[14]....
        /*00c4*/ 	.word	0x00000ee0


	//   ....[15]....
        /*00c8*/ 	.word	0x00002710


	//   ....[16]....
        /*00cc*/ 	.word	0x00003400


	//----- nvinfo : EIATTR_CRS_STACK_SIZE
	.align		4
.L_37:
        /*00d0*/ 	.byte	0x04, 0x1e
        /*00d2*/ 	.short	(.L_39 - .L_38)
.L_38:
        /*00d4*/ 	.word	0x00000000


	//----- nvinfo : EIATTR_CBANK_PARAM_SIZE
	.align		4
.L_39:
        /*00d8*/ 	.byte	0x03, 0x19
        /*00da*/ 	.short	0x0028


	//----- nvinfo : EIATTR_PARAM_CBANK
	.align		4
        /*00dc*/ 	.byte	0x04, 0x0a
        /*00de*/ 	.short	(.L_41 - .L_40)
	.align		4
.L_40:
        /*00e0*/ 	.word	index@(.nv.constant0.ift_rsi_many_series_one_param_f32)
        /*00e4*/ 	.short	0x0380
        /*00e6*/ 	.short	0x0028


	//----- nvinfo : EIATTR_SW_WAR
	.align		4
.L_41:
        /*00e8*/ 	.byte	0x04, 0x36
        /*00ea*/ 	.short	(.L_43 - .L_42)
.L_42:
        /*00ec*/ 	.word	0x00000008
.L_43:


//--------------------- .nv.info.ift_rsi_batch_f32 --------------------------
	.section	.nv.info.ift_rsi_batch_f32,"",@"SHT_CUDA_INFO"
	.sectionflags	@""
	.align	4


	//----- nvinfo : EIATTR_CUDA_API_VERSION
	.align		4
        /*0000*/ 	.byte	0x04, 0x37
        /*0002*/ 	.short	(.L_45 - .L_44)
.L_44:
        /*0004*/ 	.word	0x00000082


	//----- nvinfo : EIATTR_KPARAM_INFO
	.align		4
.L_45:
        /*0008*/ 	.byte	0x04, 0x17
        /*000a*/ 	.short	(.L_47 - .L_46)
.L_46:
        /*000c*/ 	.word	0x00000000
        /*0010*/ 	.short	0x0006
        /*0012*/ 	.short	0x0028
        /*0014*/ 	.byte	0x00, 0xf5, 0x21, 0x00


	//----- nvinfo : EIATTR_KPARAM_INFO
	.align		4
.L_47:
        /*0018*/ 	.byte	0x04, 0x17
        /*001a*/ 	.short	(.L_49 - .L_48)
.L_48:
        /*001c*/ 	.word	0x00000000
        /*0020*/ 	.short	0x0005
        /*0022*/ 	.short	0x0020
        /*0024*/ 	.byte	0x00, 0xf5, 0x21, 0x00


	//----- nvinfo : EIATTR_KPARAM_INFO
	.align		4
.L_49:
        /*0028*/ 	.byte	0x04, 0x17
        /*002a*/ 	.short	(.L_51 - .L_50)
.L_50:
        /*002c*/ 	.word	0x00000000
        /*0030*/ 	.short	0x0004
        /*0032*/ 	.short	0x0018
        /*0034*/ 	.byte	0x00, 0xf5, 0x21, 0x00


	//----- nvinfo : EIATTR_KPARAM_INFO
	.align		4
.L_51:
        /*0038*/ 	.byte	0x04, 0x17
        /*003a*/ 	.short	(.L_53 - .L_52)
.L_52:
        /*003c*/ 	.word	0x00000000
        /*0040*/ 	.short	0x0003
        /*0042*/ 	.short	0x0010
        /*0044*/ 	.byte	0x00, 0xf0, 0x11, 0x00


	//----- nvinfo : EIATTR_KPARAM_INFO
	.align		4
.L_53:
        /*0048*/ 	.byte	0x04, 0x17
        /*004a*/ 	.short	(.L_55 - .L_54)
.L_54:
        /*004c*/ 	.word	0x00000000
        /*0050*/ 	.short	0x0002
        /*0052*/ 	.short	0x000c
        /*0054*/ 	.byte	0x00, 0xf0, 0x11, 0x00


	//----- nvinfo : EIATTR_KPARAM_INFO
	.align		4
.L_55:
        /*0058*/ 	.byte	0x04, 0x17
        /*005a*/ 	.short	(.L_57 - .L_56)
.L_56:
        /*005c*/ 	.word	0x00000000
        /*0060*/ 	.short	0x0001
        /*0062*/ 	.short	0x0008
        /*0064*/ 	.byte	0x00, 0xf0, 0x11, 0x00


	//----- nvinfo : EIATTR_KPARAM_INFO
	.align		4
.L_57:
        /*0068*/ 	.byte	0x04, 0x17
        /*006a*/ 	.short	(.L_59 - .L_58)
.L_58:
        /*006c*/ 	.word	0x00000000
        /*0070*/ 	.short	0x0000
        /*0072*/ 	.short	0x0000
        /*0074*/ 	.byte	0x00, 0xf5, 0x21, 0x00


	//----- nvinfo : EIATTR_SPARSE_MMA_MASK
	.align		4
.L_59:
        /*0078*/ 	.byte	0x03, 0x50
        /*007a*/ 	.short	0x0000


	//----- nvinfo : EIATTR_MAXREG_COUNT
	.align		4
        /*007c*/ 	.byte	0x03, 0x1b
        /*007e*/ 	.short	0x00ff


	//----- nvinfo : EIATTR_MERCURY_ISA_VERSION
	.align		4
        /*0080*/ 	.byte	0x03, 0x5f
        /*0082*/ 	.short	0x0101


	//----- nvinfo : EIATTR_VRC_CTA_INIT_COUNT
	.align		4
        /*0084*/ 	.byte	0x02, 0x4a
	.zero		1
	.zero		1


	//----- nvinfo : EIATTR_EXIT_INSTR_OFFSETS
	.align		4
        /*0088*/ 	.byte	0x04, 0x1c
        /*008a*/ 	.short	(.L_61 - .L_60)


	//   ....[0]....
.L_60:
        /*008c*/ 	.word	0x00000040


	//   ....[1]....
        /*0090*/ 	.word	0x00000150


	//   ....[2]....
        /*0094*/ 	.word	0x00000320


	//   ....[3]....
        /*0098*/ 	.word	0x00000450


	//   ....[4]....
        /*009c*/ 	.word	0x00000560


	//   ....[5]....
        /*00a0*/ 	.word	0x000005c0


	//   ....[6]....
        /*00a4*/ 	.word	0x00000620


	//   ....[7]....
        /*00a8*/ 	.word	0x000007f0


	//   ....[8]....
        /*00ac*/ 	.word	0x00000920


	//   ....[9]....
        /*00b0*/ 	.word	0x00000a30


	//   ....[10]....
        /*00b4*/ 	.word	0x00000a90


	//   ....[11]....
        /*00b8*/ 	.word	0x00000af0


	//   ....[12]....
        /*00bc*/ 	.word	0x00000cc0


	//   ....[13]....
        /*00c0*/ 	.word	0x00000df0


	//   ....[14]....
        /*00c4*/ 	.word	0x00000f00


	//   ....[15]....
        /*00c8*/ 	.word	0x00000f60


	//   ....[16]....
        /*00cc*/ 	.word	0x00001390


	//   ....[17]....
        /*00d0*/ 	.word	0x00002580


	//   ....[18]....
        /*00d4*/ 	.word	0x00003170


	//----- nvinfo : EIATTR_CRS_STACK_SIZE
	.align		4
.L_61:
        /*00d8*/ 	.byte	0x04, 0x1e
        /*00da*/ 	.short	(.L_63 - .L_62)
.L_62:
        /*00dc*/ 	.word	0x00000000


	//----- nvinfo : EIATTR_CBANK_PARAM_SIZE
	.align		4
.L_63:
        /*00e0*/ 	.byte	0x03, 0x19
        /*00e2*/ 	.short	0x0030


	//----- nvinfo : EIATTR_PARAM_CBANK
	.align		4
        /*00e4*/ 	.byte	0x04, 0x0a
        /*00e6*/ 	.short	(.L_65 - .L_64)
	.align		4
.L_64:
        /*00e8*/ 	.word	index@(.nv.constant0.ift_rsi_batch_f32)
        /*00ec*/ 	.short	0x0380
        /*00ee*/ 	.short	0x0030


	//----- nvinfo : EIATTR_SW_WAR
	.align		4
.L_65:
        /*00f0*/ 	.byte	0x04, 0x36
        /*00f2*/ 	.short	(.L_67 - .L_66)
.L_66:
        /*00f4*/ 	.word	0x00000008
.L_67:


//--------------------- .nv.callgraph             --------------------------
	.section	.nv.callgraph,"",@"SHT_CUDA_CALLGRAPH"
	.align	4
	.sectionentsize	8
	.align		4
        /*0000*/ 	.word	0x00000000
	.align		4
        /*0004*/ 	.word	0xffffffff
	.align		4
        /*0008*/ 	.word	0x00000000
	.align		4
        /*000c*/ 	.word	0xfffffffe
	.align		4
        /*0010*/ 	.word	0x00000000
	.align		4
        /*0014*/ 	.word	0xfffffffd
	.align		4
        /*0018*/ 	.word	0x00000000
	.align		4
        /*001c*/ 	.word	0xfffffffc


//--------------------- .text.ift_rsi_many_series_one_param_f32 --------------------------
	.section	.text.ift_rsi_many_series_one_param_f32,"ax",@progbits
	.align	128
        .global         ift_rsi_many_series_one_param_f32
        .type           ift_rsi_many_series_one_param_f32,@function
        .size           ift_rsi_many_series_one_param_f32,(.L_x_97 - ift_rsi_many_series_one_param_f32)
        .other          ift_rsi_many_series_one_param_f32,@"STO_CUDA_ENTRY STV_DEFAULT"
ift_rsi_many_series_one_param_f32:
.text.ift_rsi_many_series_one_param_f32:
[----:B------:R-:W-:Y:S01]  /*0000*/  LDC R1, c[0x0][0x37c] ;  /* 0x0000df00ff017b82 */ /* 0x000fe20000000800 */
[----:B------:R-:W0:Y:S07]  /*0010*/  S2R R3, SR_TID.X ;  /* 0x0000000000037919 */ /* 0x000e2e0000002100 */
[----:B------:R-:W0:Y:S08]  /*0020*/  S2UR UR4, SR_CTAID.X ;  /* 0x00000000000479c3 */ /* 0x000e300000002500 */
[----:B------:R-:W0:Y:S08]  /*0030*/  LDC R2, c[0x0][0x360] ;  /* 0x0000d800ff027b82 */ /* 0x000e300000000800 */
[----:B------:R-:W1:Y:S01]  /*0040*/  LDC R9, c[0x0][0x390] ;  /* 0x0000e400ff097b82 */ /* 0x000e620000000800 */
[----:B0-----:R-:W-:-:S05]  /*0050*/  IMAD R2, R2, UR4, R3 ;  /* 0x0000000402027c24 */ /* 0x001fca000f8e0203 */
[----:B-1----:R-:W-:-:S13]  /*0060*/  ISETP.GE.AND P0, PT, R2, R9, PT ;  /* 0x000000090200720c */ /* 0x002fda0003f06270 */
[----:B------:R-:W-:Y:S05]  /*0070*/  @P0 EXIT ;  /* 0x000000000000094d */ /* 0x000fea0003800000 */
[----:B------:R-:W0:Y:S01]  /*0080*/  LDCU.64 UR10, c[0x0][0x398] ;  /* 0x00007300ff0a77ac */ /* 0x000e220008000a00 */
[----:B------:R-:W1:Y:S01]  /*0090*/  LDC R0, c[0x0][0x394] ;  /* 0x0000e500ff007b82 */ /* 0x000e620000000800 */
[----:B------:R-:W2:Y:S01]  /*00a0*/  LDCU.64 UR8, c[0x0][0x358] ;  /* 0x00006b00ff0877ac */ /* 0x000ea20008000a00 */
[----:B0-----:R-:W-:Y:S02]  /*00b0*/  UISETP.LT.AND UP0, UPT, UR10, UR11, UPT ;  /* 0x0000000b0a00728c */ /* 0x001fe4000bf01270 */
[----:B------:R-:W-:Y:S02]  /*00c0*/  UISETP.LT.AND UP1, UPT, UR10, UR11, UPT ;  /* 0x0000000b0a00728c */ /* 0x000fe4000bf21270 */
[----:B------:R-:W-:Y:S02]  /*00d0*/  USEL UR4, UR10, UR11, UP0 ;  /* 0x0000000b0a047287 */ /* 0x000fe40008000000 */
[----:B------:R-:W-:-:S04]  /*00e0*/  USEL UR5, UR10, UR11, !UP1 ;  /* 0x0000000b0a057287 */ /* 0x000fc8000c800000 */
[----:B------:R-:W-:Y:S02]  /*00f0*/  ISETP.LT.AND P0, PT, RZ, UR4, PT ;  /* 0x00000004ff007c0c */ /* 0x000fe4000bf01270 */
[----:B-1----:R-:W-:-:S13]  /*0100*/  ISETP.GE.AND P1, PT, R0, UR5, PT ;  /* 0x0000000500007c0c */ /* 0x002fda000bf26270 */
[----:B--2---:R-:W-:Y:S05]  /*0110*/  @P0 BRA P1, `(.L_x_0) ;  /* 0x0000000400140947 */ /* 0x004fea0000800000 */
[----:B------:R-:W-:-:S13]  /*0120*/  ISETP.GE.AND P0, PT, R0, 0x1, PT ;  /* 0x000000010000780c */ /* 0x000fda0003f06270 */
[----:B------:R-:W-:Y:S05]  /*0130*/  @!P0 EXIT ;  /* 0x000000000000894d */ /* 0x000fea0003800000 */
[C---:B------:R-:W-:Y:S01]  /*0140*/  ISETP.GE.U32.AND P0, PT, R0.reuse, 0x8, PT ;  /* 0x000000080000780c */ /* 0x040fe20003f06070 */
[----:B------:R-:W-:Y:S01]  /*0150*/  IMAD.MOV.U32 R3, RZ, RZ, RZ ;  /* 0x000000ffff037224 */ /* 0x000fe200078e00ff */
[----:B------:R-:W-:-:S04]  /*0160*/  LOP3.LUT R26, R0, 0x7, RZ, 0xc0, !PT ;  /* 0x00000007001a7812 */ /* 0x000fc800078ec0ff */
[----:B------:R-:W-:-:S07]  /*0170*/  ISETP.NE.AND P1, PT, R26, RZ, PT ;  /* 0x000000ff1a00720c */ /* 0x000fce0003f25270 */
[----:B------:R-:W-:Y:S06]  /*0180*/  @!P0 BRA `(.L_x_1) ;  /* 0x0000000000648947 */ /* 0x000fec0003800000 */
[----:B------:R-:W0:Y:S01]  /*0190*/  LDC.64 R22, c[0x0][0x3a0] ;  /* 0x0000e800ff167b82 */ /* 0x000e220000000a00 */
[----:B------:R-:W-:Y:S01]  /*01a0*/  LOP3.LUT R3, R0, 0x7ffffff8, RZ, 0xc0, !PT ;  /* 0x7ffffff800037812 */ /* 0x000fe200078ec0ff */
[----:B------:R-:W-:-:S04]  /*01b0*/  IMAD.MOV.U32 R24, RZ, RZ, R2 ;  /* 0x000000ffff187224 */ /* 0x000fc800078e0002 */
[----:B------:R-:W-:-:S07]  /*01c0*/  IMAD.MOV R8, RZ, RZ, -R3 ;  /* 0x000000ffff087224 */ /* 0x000fce00078e0a03 */
.L_x_2:
[----:B01----:R-:W-:Y:S01]  /*01d0*/  IMAD.WIDE R4, R24, 0x4, R22 ;  /* 0x0000000418047825 */ /* 0x003fe200078e0216 */
[----:B------:R-:W-:-:S03]  /*01e0*/  IADD3 R8, PT, PT, R8, 0x8, RZ ;  /* 0x0000000808087810 */ /* 0x000fc60007ffe0ff */
[----:B------:R-:W-:Y:S01]  /*01f0*/  IMAD.MOV.U32 R25, RZ, RZ, 0x7fffffff ;  /* 0x7fffffffff197424 */ /* 0x000fe200078e00ff */
[----:B------:R-:W-:Y:S01]  /*0200*/  ISETP.NE.AND P0, PT, R8, RZ, PT ;  /* 0x000000ff0800720c */ /* 0x000fe20003f05270 */
[----:B------:R-:W-:-:S03]  /*0210*/  IMAD.WIDE R6, R9, 0x4, R4 ;  /* 0x0000000409067825 */ /* 0x000fc600078e0204 */
[----:B------:R1:W-:Y:S01]  /*0220*/  STG.E desc[UR8][R4.64], R25 ;  /* 0x0000001904007986 */ /* 0x0003e2000c101908 */
[C---:B------:R-:W-:Y:S02]  /*0230*/  IMAD R24, R9.reuse, 0x8, R24 ;  /* 0x0000000809187824 */ /* 0x040fe400078e0218 */
[C---:B------:R-:W-:Y:S01]  /*0240*/  IMAD.WIDE R10, R9.reuse, 0x4, R6 ;  /* 0x00000004090a7825 */ /* 0x040fe200078e0206 */
[----:B------:R1:W-:Y:S04]  /*0250*/  STG.E desc[UR8][R6.64], R25 ;  /* 0x0000001906007986 */ /* 0x0003e8000c101908 */
[----:B------:R1:W-:Y:S01]  /*0260*/  STG.E desc[UR8][R10.64], R25 ;  /* 0x000000190a007986 */ /* 0x0003e2000c101908 */
[----:B------:R-:W-:-:S05]  /*0270*/  IMAD.WIDE R12, R9, 0x4, R10 ;  /* 0x00000004090c7825 */ /* 0x000fca00078e020a */
        /* <DEDUP_REMOVED lines=9> */
[----:B------:R-:W-:Y:S05]  /*0310*/  @P0 BRA `(.L_x_2) ;  /* 0xfffffffc00ac0947 */ /* 0x000fea000383ffff */
.L_x_1:
[----:B------:R-:W-:Y:S05]  /*0320*/  @!P1 EXIT ;  /* 0x000000000000994d */ /* 0x000fea0003800000 */
[----:B------:R-:W-:Y:S02]  /*0330*/  ISETP.GE.U32.AND P0, PT, R26, 0x4, PT ;  /* 0x000000041a00780c */ /* 0x000fe40003f06070 */
[----:B------:R-:W-:-:S04]  /*0340*/  LOP3.LUT R8, R0, 0x3, RZ, 0xc0, !PT ;  /* 0x0000000300087812 */ /* 0x000fc800078ec0ff */
[----:B------:R-:W-:-:S07]  /*0350*/  ISETP.NE.AND P1, PT, R8, RZ, PT ;  /* 0x000000ff0800720c */ /* 0x000fce0003f25270 */
[----:B------:R-:W-:Y:S06]  /*0360*/  @!P0 BRA `(.L_x_3) ;  /* 0x0000000000308947 */ /* 0x000fec0003800000 */
[----:B-1----:R-:W0:Y:S01]  /*0370*/  LDC.64 R4, c[0x0][0x3a0] ;  /* 0x0000e800ff047b82 */ /* 0x002e220000000a00 */
[C---:B------:R-:W-:Y:S02]  /*0380*/  IMAD R7, R3.reuse, R9, R2 ;  /* 0x0000000903077224 */ /* 0x040fe400078e0202 */
[----:B------:R-:W-:Y:S02]  /*0390*/  IMAD.MOV.U32 R15, RZ, RZ, 0x7fffffff ;  /* 0x7fffffffff0f7424 */ /* 0x000fe400078e00ff */
[----:B------:R-:W-:Y:S02]  /*03a0*/  VIADD R3, R3, 0x4 ;  /* 0x0000000403037836 */ /* 0x000fe40000000000 */
[----:B0-----:R-:W-:-:S05]  /*03b0*/  IMAD.WIDE R4, R7, 0x4, R4 ;  /* 0x0000000407047825 */ /* 0x001fca00078e0204 */
[----:B------:R0:W-:Y:S01]  /*03c0*/  STG.E desc[UR8][R4.64], R15 ;  /* 0x0000000f04007986 */ /* 0x0001e2000c101908 */
[----:B------:R-:W-:-:S05]  /*03d0*/  IMAD.WIDE R6, R9, 0x4, R4 ;  /* 0x0000000409067825 */ /* 0x000fca00078e0204 */
[----:B------:R0:W-:Y:S01]  /*03e0*/  STG.E desc[UR8][R6.64], R15 ;  /* 0x0000000f06007986 */ /* 0x0001e2000c101908 */
[----:B------:R-:W-:-:S05]  /*03f0*/  IMAD.WIDE R10, R9, 0x4, R6 ;  /* 0x00000004090a7825 */ /* 0x000fca00078e0206 */
[----:B------:R0:W-:Y:S01]  /*0400*/  STG.E desc[UR8][R10.64], R15 ;  /* 0x0000000f0a007986 */ /* 0x0001e2000c101908 */
[----:B------:R-:W-:-:S05]  /*0410*/  IMAD.WIDE R12, R9, 0x4, R10 ;  /* 0x00000004090c7825 */ /* 0x000fca00078e020a */
[----:B------:R0:W-:Y:S02]  /*0420*/  STG.E desc[UR8][R12.64], R15 ;  /* 0x0000000f0c007986 */ /* 0x0001e4000c101908 */
.L_x_3:
[----:B------:R-:W-:Y:S05]  /*0430*/  @!P1 EXIT ;  /* 0x000000000000994d */ /* 0x000fea0003800000 */
[----:B------:R-:W-:Y:S02]  /*0440*/  ISETP.NE.AND P0, PT, R8, 0x1, PT ;  /* 0x000000010800780c */ /* 0x000fe40003f05270 */
[----:B------:R-:W-:-:S04]  /*0450*/  LOP3.LUT R0, R0, 0x1, RZ, 0xc0, !PT ;  /* 0x0000000100007812 */ /* 0x000fc800078ec0ff */
[----:B------:R-:W-:-:S07]  /*0460*/  ISETP.NE.U32.AND P1, PT, R0, 0x1, PT ;  /* 0x000000010000780c */ /* 0x000fce0003f25070 */
[----:B------:R-:W-:Y:S06]  /*0470*/  @!P0 BRA `(.L_x_4) ;  /* 0x0000000000208947 */ /* 0x000fec0003800000 */
[----:B01----:R-:W0:Y:S01]  /*0480*/  LDC.64 R4, c[0x0][0x3a0] ;  /* 0x0000e800ff047b82 */ /* 0x003e220000000a00 */
[C---:B------:R-:W-:Y:S01]  /*0490*/  IMAD R7, R3.reuse, R9, R2 ;  /* 0x0000000903077224 */ /* 0x040fe200078e0202 */
[----:B------:R-:W-:Y:S01]  /*04a0*/  IADD3 R3, PT, PT, R3, 0x2, RZ ;  /* 0x0000000203037810 */ /* 0x000fe20007ffe0ff */
[----:B------:R-:W-:Y:S02]  /*04b0*/  IMAD.MOV.U32 R11, RZ, RZ, 0x7fffffff ;  /* 0x7fffffffff0b7424 */ /* 0x000fe400078e00ff */
[----:B0-----:R-:W-:-:S05]  /*04c0*/  IMAD.WIDE R4, R7, 0x4, R4 ;  /* 0x0000000407047825 */ /* 0x001fca00078e0204 */
[----:B------:R2:W-:Y:S01]  /*04d0*/  STG.E desc[UR8][R4.64], R11 ;  /* 0x0000000b04007986 */ /* 0x0005e2000c101908 */
[----:B------:R-:W-:-:S05]  /*04e0*/  IMAD.WIDE R6, R9, 0x4, R4 ;  /* 0x0000000409067825 */ /* 0x000fca00078e0204 */
[----:B------:R2:W-:Y:S02]  /*04f0*/  STG.E desc[UR8][R6.64], R11 ;  /* 0x0000000b06007986 */ /* 0x0005e4000c101908 */
.L_x_4:
[----:B------:R-:W-:Y:S05]  /*0500*/  @P1 EXIT ;  /* 0x000000000000194d */ /* 0x000fea0003800000 */
[----:B012---:R-:W0:Y:S01]  /*0510*/  LDC.64 R4, c[0x0][0x3a0] ;  /* 0x0000e800ff047b82 */ /* 0x007e220000000a00 */
[----:B------:R-:W-:Y:S02]  /*0520*/  IMAD R3, R3, R9, R2 ;  /* 0x0000000903037224 */ /* 0x000fe400078e0202 */
[----:B------:R-:W-:Y:S02]  /*0530*/  IMAD.MOV.U32 R7, RZ, RZ, 0x7fffffff ;  /* 0x7fffffffff077424 */ /* 0x000fe400078e00ff */
[----:B0-----:R-:W-:-:S05]  /*0540*/  IMAD.WIDE R2, R3, 0x4, R4 ;  /* 0x0000000403027825 */ /* 0x001fca00078e0204 */
[----:B------:R-:W-:Y:S01]  /*0550*/  STG.E desc[UR8][R2.64], R7 ;  /* 0x0000000702007986 */ /* 0x000fe2000c101908 */
[----:B------:R-:W-:Y:S05]  /*0560*/  EXIT ;  /* 0x000000000000794d */ /* 0x000fea0003800000 */
.L_x_0:
[----:B------:R-:W0:Y:S01]  /*0570*/  LDCU.64 UR4, c[0x0][0x388] ;  /* 0x00007100ff0477ac */ /* 0x000e220008000a00 */
[----:B------:R-:W-:Y:S01]  /*0580*/  IMAD.MOV.U32 R4, RZ, RZ, RZ ;  /* 0x000000ffff047224 */ /* 0x000fe200078e00ff */
[----:B0-----:R-:W-:-:S04]  /*0590*/  UISETP.NE.U32.AND UP0, UPT, UR4, URZ, UPT ;  /* 0x000000ff0400728c */ /* 0x001fc8000bf05070 */
[----:B------:R-:W-:-:S09]  /*05a0*/  UISETP.NE.AND.EX UP0, UPT, UR5, URZ, UPT, UP0 ;  /* 0x000000ff0500728c */ /* 0x000fd2000bf05300 */
[----:B------:R-:W-:Y:S05]  /*05b0*/  BRA.U !UP0, `(.L_x_5) ;  /* 0x00000001080c7547 */ /* 0x000fea000b800000 */
[----:B------:R-:W0:Y:S02]  /*05c0*/  LDC.64 R4, c[0x0][0x388] ;  /* 0x0000e200ff047b82 */ /* 0x000e240000000a00 */
[----:B0-----:R-:W-:-:S06]  /*05d0*/  IMAD.WIDE R4, R2, 0x4, R4 ;  /* 0x0000000402047825 */ /* 0x001fcc00078e0204 */
[----:B------:R0:W5:Y:S02]  /*05e0*/  LDG.E.CONSTANT R4, desc[UR8][R4.64] ;  /* 0x0000000804047981 */ /* 0x000164000c1e9900 */
.L_x_5:
[----:B-----5:R-:W-:-:S04]  /*05f0*/  VIMNMX R8, PT, PT, RZ, R4, !PT ;  /* 0x00000004ff087248 */ /* 0x020fc80007fe0100 */
[----:B------:R-:W-:-:S13]  /*0600*/  ISETP.GE.AND P0, PT, R8, R0, PT ;  /* 0x000000000800720c */ /* 0x000fda0003f06270 */
[----:B------:R-:W-:Y:S05]  /*0610*/  @!P0 BRA `(.L_x_6) ;  /* 0x0000000400148947 */ /* 0x000fea0003800000 */
[----:B------:R-:W-:-:S13]  /*0620*/  ISETP.GE.AND P0, PT, R0, 0x1, PT ;  /* 0x000000010000780c */ /* 0x000fda0003f06270 */
[----:B------:R-:W-:Y:S05]  /*0630*/  @!P0 EXIT ;  /* 0x000000000000894d */ /* 0x000fea0003800000 */
[C---:B------:R-:W-:Y:S01]  /*0640*/  ISETP.GE.U32.AND P0, PT, R0.reuse, 0x8, PT ;  /* 0x000000080000780c */ /* 0x040fe20003f06070 */
[----:B------:R-:W-:Y:S01]  /*0650*/  IMAD.MOV.U32 R3, RZ, RZ, RZ ;  /* 0x000000ffff037224 */ /* 0x000fe200078e00ff */
[----:B------:R-:W-:-:S04]  /*0660*/  LOP3.LUT R26, R0, 0x7, RZ, 0xc0, !PT ;  /* 0x00000007001a7812 */ /* 0x000fc800078ec0ff */
[----:B------:R-:W-:-:S07]  /*0670*/  ISETP.NE.AND P1, PT, R26, RZ, PT ;  /* 0x000000ff1a00720c */ /* 0x000fce0003f25270 */
[----:B------:R-:W-:Y:S06]  /*0680*/  @!P0 BRA `(.L_x_7) ;  /* 0x0000000000648947 */ /* 0x000fec0003800000 */
[----:B------:R-:W1:Y:S01]  /*0690*/  LDC.64 R22, c[0x0][0x3a0] ;  /* 0x0000e800ff167b82 */ /* 0x000e620000000a00 */
[----:B------:R-:W-:Y:S01]  /*06a0*/  LOP3.LUT R3, R0, 0x7ffffff8, RZ, 0xc0, !PT ;  /* 0x7ffffff800037812 */ /* 0x000fe200078ec0ff */
[----:B------:R-:W-:-:S03]  /*06b0*/  IMAD.MOV.U32 R24, RZ, RZ, R2 ;  /* 0x000000ffff187224 */ /* 0x000fc600078e0002 */
[----:B------:R-:W-:-:S07]  /*06c0*/  IADD3 R8, PT, PT, -R3, RZ, RZ ;  /* 0x000000ff03087210 */ /* 0x000fce0007ffe1ff */
.L_x_8:
[----:B012---:R-:W-:-:S04]  /*06d0*/  IMAD.WIDE R4, R24, 0x4, R22 ;  /* 0x0000000418047825 */ /* 0x007fc800078e0216 */
[----:B------:R-:W-:Y:S02]  /*06e0*/  IMAD.MOV.U32 R25, RZ, RZ, 0x7fffffff ;  /* 0x7fffffffff197424 */ /* 0x000fe400078e00ff */
[----:B------:R-:W-:-:S03]  /*06f0*/  IMAD.WIDE R6, R9, 0x4, R4 ;  /* 0x0000000409067825 */ /* 0x000fc600078e0204 */
[----:B------:R2:W-:Y:S01]  /*0700*/  STG.E desc[UR8][R4.64], R25 ;  /* 0x0000001904007986 */ /* 0x0005e2000c101908 */
[----:B------:R-:W-:Y:S02]  /*0710*/  VIADD R8, R8, 0x8 ;  /* 0x0000000808087836 */ /* 0x000fe40000000000 */
[C---:B------:R-:W-:Y:S01]  /*0720*/  IMAD.WIDE R10, R9.reuse, 0x4, R6 ;  /* 0x00000004090a7825 */ /* 0x040fe200078e0206 */
[----:B------:R2:W-:Y:S02]  /*0730*/  STG.E desc[UR8][R6.64], R25 ;  /* 0x0000001906007986 */ /* 0x0005e4000c101908 */
[----:B------:R-:W-:Y:S01]  /*0740*/  ISETP.NE.AND P0, PT, R8, RZ, PT ;  /* 0x000000ff0800720c */ /* 0x000fe20003f05270 */
[C---:B------:R-:W-:Y:S01]  /*0750*/  IMAD R24, R9.reuse, 0x8, R24 ;  /* 0x0000000809187824 */ /* 0x040fe200078e0218 */
        /* <DEDUP_REMOVED lines=12> */
.L_x_7:
[----:B------:R-:W-:Y:S05]  /*0820*/  @!P1 EXIT ;  /* 0x000000000000994d */ /* 0x000fea0003800000 */
[----:B------:R-:W-:Y:S02]  /*0830*/  ISETP.GE.U32.AND P0, PT, R26, 0x4, PT ;  /* 0x000000041a00780c */ /* 0x000fe40003f06070 */
[----:B------:R-:W-:-:S04]  /*0840*/  LOP3.LUT R8, R0, 0x3, RZ, 0xc0, !PT ;  /* 0x0000000300087812 */ /* 0x000fc800078ec0ff */
[----:B------:R-:W-:-:S07]  /*0850*/  ISETP.NE.AND P1, PT, R8, RZ, PT ;  /* 0x000000ff0800720c */ /* 0x000fce0003f25270 */
[----:B------:R-:W-:Y:S06]  /*0860*/  @!P0 BRA `(.L_x_9) ;  /* 0x0000000000308947 */ /* 0x000fec0003800000 */
[----:B0-2---:R-:W0:Y:S01]  /*0870*/  LDC.64 R4, c[0x0][0x3a0] ;  /* 0x0000e800ff047b82 */ /* 0x005e220000000a00 */
[C---:B------:R-:W-:Y:S01]  /*0880*/  IMAD R7, R3.reuse, R9, R2 ;  /* 0x0000000903077224 */ /* 0x040fe200078e0202 */
[----:B------:R-:W-:Y:S01]  /*0890*/  IADD3 R3, PT, PT, R3, 0x4, RZ ;  /* 0x0000000403037810 */ /* 0x000fe20007ffe0ff */
[----:B------:R-:W-:Y:S02]  /*08a0*/  IMAD.MOV.U32 R15, RZ, RZ, 0x7fffffff ;  /* 0x7fffffffff0f7424 */ /* 0x000fe400078e00ff */
        /* <DEDUP_REMOVED lines=8> */
.L_x_9:
[----:B------:R-:W-:Y:S05]  /*0930*/  @!P1 EXIT ;  /* 0x000000000000994d */ /* 0x000fea0003800000 */
[----:B------:R-:W-:Y:S02]  /*0940*/  ISETP.NE.AND P0, PT, R8, 0x1, PT ;  /* 0x000000010800780c */ /* 0x000fe40003f05270 */
[----:B------:R-:W-:-:S04]  /*0950*/  LOP3.LUT R0, R0, 0x1, RZ, 0xc0, !PT ;  /* 0x0000000100007812 */ /* 0x000fc800078ec0ff */
[----:B------:R-:W-:-:S07]  /*0960*/  ISETP.NE.U32.AND P1, PT, R0, 0x1, PT ;  /* 0x000000010000780c */ /* 0x000fce0003f25070 */
[----:B------:R-:W-:Y:S06]  /*0970*/  @!P0 BRA `(.L_x_10) ;  /* 0x0000000000208947 */ /* 0x000fec0003800000 */
[----:B012---:R-:W0:Y:S01]  /*0980*/  LDC.64 R4, c[0x0][0x3a0] ;  /* 0x0000e800ff047b82 */ /* 0x007e220000000a00 */
[C---:B------:R-:W-:Y:S02]  /*0990*/  IMAD R7, R3.reuse, R9, R2 ;  /* 0x0000000903077224 */ /* 0x040fe400078e0202 */
[----:B------:R-:W-:Y:S02]  /*09a0*/  IMAD.MOV.U32 R11, RZ, RZ, 0x7fffffff ;  /* 0x7fffffffff0b7424 */ /* 0x000fe400078e00ff */
[----:B------:R-:W-:Y:S02]  /*09b0*/  VIADD R3, R3, 0x2 ;  /* 0x0000000203037836 */ /* 0x000fe40000000000 */
[----:B0-----:R-:W-:-:S05]  /*09c0*/  IMAD.WIDE R4, R7, 0x4, R4 ;  /* 0x0000000407047825 */ /* 0x001fca00078e0204 */
[----:B------:R3:W-:Y:S01]  /*09d0*/  STG.E desc[UR8][R4.64], R11 ;  /* 0x0000000b04007986 */ /* 0x0007e2000c101908 */
[----:B------:R-:W-:-:S05]  /*09e0*/  IMAD.WIDE R6, R9, 0x4, R4 ;  /* 0x0000000409067825 */ /* 0x000fca00078e0204 */
[----:B------:R3:W-:Y:S02]  /*09f0*/  STG.E desc[UR8][R6.64], R11 ;  /* 0x0000000b06007986 */ /* 0x0007e4000c101908 */
.L_x_10:
[----:B------:R-:W-:Y:S05]  /*0a00*/  @P1 EXIT ;  /* 0x000000000000194d */ /* 0x000fea0003800000 */
[----:B0123--:R-:W0:Y:S01]  /*0a10*/  LDC.64 R4, c[0x0][0x3a0] ;  /* 0x0000e800ff047b82 */ /* 0x00fe220000000a00 */
[----:B------:R-:W-:Y:S02]  /*0a20*/  IMAD R3, R3, R9, R2 ;  /* 0x0000000903037224 */ /* 0x000fe400078e0202 */
[----:B------:R-:W-:Y:S02]  /*0a30*/  IMAD.MOV.U32 R7, RZ, RZ, 0x7fffffff ;  /* 0x7fffffffff077424 */ /* 0x000fe400078e00ff */
[----:B0-----:R-:W-:-:S05]  /*0a40*/  IMAD.WIDE R2, R3, 0x4, R4 ;  /* 0x0000000403027825 */ /* 0x001fca00078e0204 */
[----:B------:R-:W-:Y:S01]  /*0a50*/  STG.E desc[UR8][R2.64], R7 ;  /* 0x0000000702007986 */ /* 0x000fe2000c101908 */
[----:B------:R-:W-:Y:S05]  /*0a60*/  EXIT ;  /* 0x000000000000794d */ /* 0x000fea0003800000 */
.L_x_6:
[----:B------:R-:W-:Y:S01]  /*0a70*/  UISETP.LT.U32.AND UP0, UPT, UR10, UR11, UPT ;  /* 0x0000000b0a00728c */ /* 0x000fe2000bf01070 */
[----:B------:R-:W-:-:S03]  /*0a80*/  IMAD.IADD R3, R0, 0x1, -R8 ;  /* 0x0000000100037824 */ /* 0x000fc600078e0a08 */
[----:B------:R-:W-:-:S06]  /*0a90*/  USEL UR4, UR10, UR11, !UP0 ;  /* 0x0000000b0a047287 */ /* 0x000fcc000c000000 */
[----:B------:R-:W-:-:S13]  /*0aa0*/  ISETP.GE.AND P0, PT, R3, UR4, PT ;  /* 0x0000000403007c0c */ /* 0x000fda000bf06270 */
[----:B------:R-:W-:Y:S05]  /*0ab0*/  @P0 BRA `(.L_x_11) ;  /* 0x00000004000c0947 */ /* 0x000fea0003800000 */
[C---:B------:R-:W-:Y:S01]  /*0ac0*/  ISETP.GE.U32.AND P0, PT, R0.reuse, 0x8, PT ;  /* 0x000000080000780c */ /* 0x040fe20003f06070 */
[----:B------:R-:W-:Y:S01]  /*0ad0*/  HFMA2 R3, -RZ, RZ, 0, 0 ;  /* 0x00000000ff037431 */ /* 0x000fe200000001ff */
[----:B------:R-:W-:-:S04]  /*0ae0*/  LOP3.LUT R26, R0, 0x7, RZ, 0xc0, !PT ;  /* 0x00000007001a7812 */ /* 0x000fc800078ec0ff */
[----:B------:R-:W-:-:S07]  /*0af0*/  ISETP.NE.AND P1, PT, R26, RZ, PT ;  /* 0x000000ff1a00720c */ /* 0x000fce0003f25270 */
[----:B------:R-:W-:Y:S06]  /*0b00*/  @!P0 BRA `(.L_x_12) ;  /* 0x0000000000648947 */ /* 0x000fec0003800000 */
[----:B------:R-:W1:Y:S01]  /*0b10*/  LDC.64 R22, c[0x0][0x3a0] ;  /* 0x0000e800ff167b82 */ /* 0x000e620000000a00 */
[----:B------:R-:W-:Y:S01]  /*0b20*/  LOP3.LUT R3, R0, 0x7ffffff8, RZ, 0xc0, !PT ;  /* 0x7ffffff800037812 */ /* 0x000fe200078ec0ff */
[----:B------:R-:W-:-:S04]  /*0b30*/  IMAD.MOV.U32 R24, RZ, RZ, R2 ;  /* 0x000000ffff187224 */ /* 0x000fc800078e0002 */
[----:B------:R-:W-:-:S07]  /*0b40*/  IMAD.MOV R8, RZ, RZ, -R3 ;  /* 0x000000ffff087224 */ /* 0x000fce00078e0a03 */
.L_x_13:
[----:B012---:R-:W-:Y:S01]  /*0b50*/  IMAD.WIDE R4, R24, 0x4, R22 ;  /* 0x0000000418047825 */ /* 0x007fe200078e0216 */
[----:B------:R-:W-:-:S03]  /*0b60*/  LEA R24, R9, R24, 0x3 ;  /* 0x0000001809187211 */ /* 0x000fc600078e18ff */
[----:B------:R-:W-:Y:S02]  /*0b70*/  IMAD.MOV.U32 R25, RZ, RZ, 0x7fffffff ;  /* 0x7fffffffff197424 */ /* 0x000fe400078e00ff */
[----:B------:R-:W-:-:S03]  /*0b80*/  IMAD.WIDE R6, R9, 0x4, R4 ;  /* 0x0000000409067825 */ /* 0x000fc600078e0204 */
[----:B------:R2:W-:Y:S01]  /*0b90*/  STG.E desc[UR8][R4.64], R25 ;  /* 0x0000001904007986 */ /* 0x0005e2000c101908 */
[----:B------:R-:W-:Y:S02]  /*0ba0*/  VIADD R8, R8, 0x8 ;  /* 0x0000000808087836 */ /* 0x000fe40000000000 */
[C---:B------:R-:W-:Y:S01]  /*0bb0*/  IMAD.WIDE R10, R9.reuse, 0x4, R6 ;  /* 0x00000004090a7825 */ /* 0x040fe200078e0206 */
[----:B------:R2:W-:Y:S02]  /*0bc0*/  STG.E desc[UR8][R6.64], R25 ;  /* 0x0000001906007986 */ /* 0x0005e4000c101908 */
[----:B------:R-:W-:Y:S02]  /*0bd0*/  ISETP.NE.AND P0, PT, R8, RZ, PT ;  /* 0x000000ff0800720c */ /* 0x000fe40003f05270 */
        /* <DEDUP_REMOVED lines=12> */
.L_x_12:
[----:B------:R-:W-:Y:S05]  /*0ca0*/  @!P1 EXIT ;  /* 0x000000000000994d */ /* 0x000fea0003800000 */
[----:B------:R-:W-:Y:S02]  /*0cb0*/  ISETP.GE.U32.AND P0, PT, R26, 0x4, PT ;  /* 0x000000041a00780c */ /* 0x000fe40003f06070 */
[----:B------:R-:W-:-:S04]  /*0cc0*/  LOP3.LUT R8, R0, 0x3, RZ, 0xc0, !PT ;  /* 0x0000000300087812 */ /* 0x000fc800078ec0ff */
[----:B------:R-:W-:-:S07]  /*0cd0*/  ISETP.NE.AND P1, PT, R8, RZ, PT ;  /* 0x000000ff0800720c */ /* 0x000fce0003f25270 */
[----:B------:R-:W-:Y:S06]  /*0ce0*/  @!P0 BRA `(.L_x_14) ;  /* 0x0000000000308947 */ /* 0x000fec0003800000 */
[----:B0-2---:R-:W0:Y:S01]  /*0cf0*/  LDC.64 R4, c[0x0][0x3a0] ;  /* 0x0000e800ff047b82 */ /* 0x005e220000000a00 */
        /* <DEDUP_REMOVED lines=11> */
.L_x_14:
        /* <DEDUP_REMOVED lines=13> */
.L_x_15:
[----:B------:R-:W-:Y:S05]  /*0e80*/  @P1 EXIT ;  /* 0x000000000000194d */ /* 0x000fea0003800000 */
[----:B0123--:R-:W0:Y:S01]  /*0e90*/  LDC.64 R4, c[0x0][0x3a0] ;  /* 0x0000e800ff047b82 */ /* 0x00fe220000000a00 */
[----:B------:R-:W-:Y:S01]  /*0ea0*/  IMAD R3, R3, R9, R2 ;  /* 0x0000000903037224 */ /* 0x000fe200078e0202 */
[----:B------:R-:W-:-:S03]  /*0eb0*/  MOV R7, 0x7fffffff ;  /* 0x7fffffff00077802 */ /* 0x000fc60000000f00 */
[----:B0-----:R-:W-:-:S05]  /*0ec0*/  IMAD.WIDE R2, R3, 0x4, R4 ;  /* 0x0000000403027825 */ /* 0x001fca00078e0204 */
[----:B------:R-:W-:Y:S01]  /*0ed0*/  STG.E desc[UR8][R2.64], R7 ;  /* 0x0000000702007986 */ /* 0x000fe2000c101908 */
[----:B------:R-:W-:Y:S05]  /*0ee0*/  EXIT ;  /* 0x000000000000794d */ /* 0x000fea0003800000 */
.L_x_11:
[----:B------:R-:W-:Y:S01]  /*0ef0*/  VIADD R3, R8, UR10 ;  /* 0x0000000a08037c36 */ /* 0x000fe20008000000 */
[----:B------:R-:W-:Y:S03]  /*0f00*/  BSSY.RECONVERGENT B0, `(.L_x_16) ;  /* 0x0000049000007945 */ /* 0x000fe60003800200 */
[----:B0-----:R-:W-:-:S05]  /*0f10*/  VIADD R5, R3, UR11 ;  /* 0x0000000b03057c36 */ /* 0x001fca0008000000 */
[----:B------:R-:W-:-:S04]  /*0f20*/  VIADDMNMX R26, R5, 0xffffffff, R0, PT ;  /* 0xffffffff051a7846 */ /* 0x000fc80003800100 */
[----:B------:R-:W-:-:S13]  /*0f30*/  ISETP.GE.AND P0, PT, R26, 0x1, PT ;  /* 0x000000011a00780c */ /* 0x000fda0003f06270 */
[----:B------:R-:W-:Y:S05]  /*0f40*/  @!P0 BRA `(.L_x_17) ;  /* 0x0000000400108947 */ /* 0x000fea0003800000 */
[C---:B------:R-:W-:Y:S01]  /*0f50*/  ISETP.GE.U32.AND P0, PT, R26.reuse, 0x8, PT ;  /* 0x000000081a00780c */ /* 0x040fe20003f06070 */
[----:B------:R-:W-:Y:S01]  /*0f60*/  BSSY.RECONVERGENT B1, `(.L_x_18) ;  /* 0x000001e000017945 */ /* 0x000fe20003800200 */
[----:B------:R-:W-:Y:S01]  /*0f70*/  LOP3.LUT R28, R26, 0x7, RZ, 0xc0, !PT ;  /* 0x000000071a1c7812 */ /* 0x000fe200078ec0ff */
[----:B------:R-:W-:-:S03]  /*0f80*/  IMAD.MOV.U32 R0, RZ, RZ, RZ ;  /* 0x000000ffff007224 */ /* 0x000fc600078e00ff */
[----:B------:R-:W-:-:S07]  /*0f90*/  ISETP.NE.AND P1, PT, R28, RZ, PT ;  /* 0x000000ff1c00720c */ /* 0x000fce0003f25270 */
[----:B------:R-:W-:Y:S06]  /*0fa0*/  @!P0 BRA `(.L_x_19) ;  /* 0x0000000000648947 */ /* 0x000fec0003800000 */
[----:B------:R-:W0:Y:S01]  /*0fb0*/  LDC.64 R22, c[0x0][0x3a0] ;  /* 0x0000e800ff167b82 */ /* 0x000e220000000a00 */
[----:B------:R-:W-:Y:S01]  /*0fc0*/  LOP3.LUT R0, R26, 0x7ffffff8, RZ, 0xc0, !PT ;  /* 0x7ffffff81a007812 */ /* 0x000fe200078ec0ff */
[----:B------:R-:W-:-:S03]  /*0fd0*/  IMAD.MOV.U32 R25, RZ, RZ, R2 ;  /* 0x000000ffff197224 */ /* 0x000fc600078e0002 */
[----:B------:R-:W-:-:S07]  /*0fe0*/  IADD3 R24, PT, PT, -R0, RZ, RZ ;  /* 0x000000ff00187210 */ /* 0x000fce0007ffe1ff */
.L_x_20:
[----:B01----:R-:W-:-:S04]  /*0ff0*/  IMAD.WIDE R4, R25, 0x4, R22 ;  /* 0x0000000419047825 */ /* 0x003fc800078e0216 */
        /* <DEDUP_REMOVED lines=20> */
.L_x_19:
[----:B------:R-:W-:Y:S05]  /*1140*/  BSYNC.RECONVERGENT B1 ;  /* 0x0000000000017941 */ /* 0x000fea0003800200 */
.L_x_18:
[----:B------:R-:W-:Y:S05]  /*1150*/  @!P1 BRA `(.L_x_17) ;  /* 0x00000000008c9947 */ /* 0x000fea0003800000 */
[----:B------:R-:W-:Y:S01]  /*1160*/  ISETP.GE.U32.AND P0, PT, R28, 0x4, PT ;  /* 0x000000041c00780c */ /* 0x000fe20003f06070 */
[----:B------:R-:W-:Y:S01]  /*1170*/  BSSY.RECONVERGENT B1, `(.L_x_21) ;  /* 0x0000010000017945 */ /* 0x000fe20003800200 */
[----:B-1----:R-:W-:-:S04]  /*1180*/  LOP3.LUT R14, R26, 0x3, RZ, 0xc0, !PT ;  /* 0x000000031a0e7812 */ /* 0x002fc800078ec0ff */
[----:B------:R-:W-:-:S07]  /*1190*/  ISETP.NE.AND P1, PT, R14, RZ, PT ;  /* 0x000000ff0e00720c */ /* 0x000fce0003f25270 */
[----:B------:R-:W-:Y:S06]  /*11a0*/  @!P0 BRA `(.L_x_22) ;  /* 0x0000000000308947 */ /* 0x000fec0003800000 */
[----:B------:R-:W0:Y:S01]  /*11b0*/  LDC.64 R4, c[0x0][0x3a0] ;  /* 0x0000e800ff047b82 */ /* 0x000e220000000a00 */
        /* <DEDUP_REMOVED lines=11> */
.L_x_22:
[----:B------:R-:W-:Y:S05]  /*1270*/  BSYNC.RECONVERGENT B1 ;  /* 0x0000000000017941 */ /* 0x000fea0003800200 */
.L_x_21:
[----:B------:R-:W-:Y:S05]  /*1280*/  @!P1 BRA `(.L_x_17) ;  /* 0x0000000000409947 */ /* 0x000fea0003800000 */
[----:B------:R-:W-:Y:S02]  /*1290*/  ISETP.NE.AND P0, PT, R14, 0x1, PT ;  /* 0x000000010e00780c */ /* 0x000fe40003f05270 */
[----:B0-----:R-:W-:-:S04]  /*12a0*/  LOP3.LUT R4, R26, 0x1, RZ, 0xc0, !PT ;  /* 0x000000011a047812 */ /* 0x001fc800078ec0ff */
[----:B------:R-:W-:-:S07]  /*12b0*/  ISETP.NE.U32.AND P1, PT, R4, 0x1, PT ;  /* 0x000000010400780c */ /* 0x000fce0003f25070 */
[----:B------:R-:W0:Y:S01]  /*12c0*/  @P0 LDC.64 R4, c[0x0][0x3a0] ;  /* 0x0000e800ff040b82 */ /* 0x000e220000000a00 */
[C---:B------:R-:W-:Y:S02]  /*12d0*/  @P0 IMAD R7, R0.reuse, R9, R2 ;  /* 0x0000000900070224 */ /* 0x040fe400078e0202 */
[----:B------:R-:W-:Y:S02]  /*12e0*/  @P0 VIADD R0, R0, 0x2 ;  /* 0x0000000200000836 */ /* 0x000fe40000000000 */
[----:B------:R-:W-:-:S03]  /*12f0*/  @P0 IMAD.MOV.U32 R15, RZ, RZ, 0x7fffffff ;  /* 0x7fffffffff0f0424 */ /* 0x000fc600078e00ff */
[----:B------:R-:W1:Y:S01]  /*1300*/  @!P1 LDC.64 R12, c[0x0][0x3a0] ;  /* 0x0000e800ff0c9b82 */ /* 0x000e620000000a00 */
[----:B0-----:R-:W-:-:S04]  /*1310*/  @P0 IMAD.WIDE R6, R7, 0x4, R4 ;  /* 0x0000000407060825 */ /* 0x001fc800078e0204 */
[----:B------:R-:W-:Y:S01]  /*1320*/  @!P1 IMAD R5, R0, R9, R2 ;  /* 0x0000000900059224 */ /* 0x000fe200078e0202 */
[----:B------:R2:W-:Y:S01]  /*1330*/  @P0 STG.E desc[UR8][R6.64], R15 ;  /* 0x0000000f06000986 */ /* 0x0005e2000c101908 */
[----:B------:R-:W-:-:S04]  /*1340*/  @P0 IMAD.WIDE R10, R9, 0x4, R6 ;  /* 0x00000004090a0825 */ /* 0x000fc800078e0206 */
[----:B-1----:R-:W-:Y:S01]  /*1350*/  @!P1 IMAD.WIDE R4, R5, 0x4, R12 ;  /* 0x0000000405049825 */ /* 0x002fe200078e020c */
[----:B------:R2:W-:Y:S03]  /*1360*/  @P0 STG.E desc[UR8][R10.64], R15 ;  /* 0x0000000f0a000986 */ /* 0x0005e6000c101908 */
[----:B------:R-:W-:-:S05]  /*1370*/  @!P1 IMAD.MOV.U32 R13, RZ, RZ, 0x7fffffff ;  /* 0x7fffffffff0d9424 */ /* 0x000fca00078e00ff */
[----:B------:R2:W-:Y:S02]  /*1380*/  @!P1 STG.E desc[UR8][R4.64], R13 ;  /* 0x0000000d04009986 */ /* 0x0005e4000c101908 */
.L_x_17:
[----:B------:R-:W-:Y:S05]  /*1390*/  BSYNC.RECONVERGENT B0 ;  /* 0x0000000000007941 */ /* 0x000fea0003800200 */
.L_x_16:
[----:B------:R-:W-:Y:S01]  /*13a0*/  ISETP.GE.AND P0, PT, R8, R3, PT ;  /* 0x000000030800720c */ /* 0x000fe20003f06270 */
[----:B------:R-:W-:Y:S01]  /*13b0*/  BSSY.RECONVERGENT B0, `(.L_x_23) ;  /* 0x00000e2000007945 */ /* 0x000fe20003800200 */
[----:B012---:R-:W-:Y:S02]  /*13c0*/  CS2R R10, SRZ ;  /* 0x00000000000a7805 */ /* 0x007fe4000001ff00 */
[----:B------:R-:W-:-:S09]  /*13d0*/  CS2R R6, SRZ ;  /* 0x0000000000067805 */ /* 0x000fd2000001ff00 */
[----:B------:R-:W-:Y:S05]  /*13e0*/  @P0 BRA `(.L_x_24) ;  /* 0x0000000c00780947 */ /* 0x000fea0003800000 */
[----:B------:R-:W-:Y:S01]  /*13f0*/  UIADD3 UR4, UPT, UPT, UR10, -0x1, URZ ;  /* 0xffffffff0a047890 */ /* 0x000fe2000fffe0ff */
[----:B------:R-:W-:Y:S02]  /*1400*/  CS2R R6, SRZ ;  /* 0x0000000000067805 */ /* 0x000fe4000001ff00 */
[----:B------:R-:W-:Y:S01]  /*1410*/  CS2R R10, SRZ ;  /* 0x00000000000a7805 */ /* 0x000fe2000001ff00 */
[----:B------:R-:W-:Y:S02]  /*1420*/  ULOP3.LUT UP0, UR5, UR10, 0x7, URZ, 0xc0, !UPT ;  /* 0x000000070a057892 */ /* 0x000fe4000f80c0ff */
[----:B------:R-:W-:-:S09]  /*1430*/  UISETP.GE.U32.AND UP1, UPT, UR4, 0x7, UPT ;  /* 0x000000070400788c */ /* 0x000fd2000bf26070 */
[----:B------:R-:W-:Y:S05]  /*1440*/  BRA.U !UP1, `(.L_x_25) ;  /* 0x0000000509a87547 */ /* 0x000fea000b800000 */
[----:B------:R-:W0:Y:S01]  /*1450*/  LDC.64 R4, c[0x0][0x380] ;  /* 0x0000e000ff047b82 */ /* 0x000e220000000a00 */
[CC--:B------:R-:W-:Y:S01]  /*1460*/  IMAD R13, R8.reuse, R9.reuse, R9 ;  /* 0x00000009080d7224 */ /* 0x0c0fe200078e0209 */
[----:B------:R-:W-:Y:S01]  /*1470*/  ULOP3.LUT UR4, UR10, 0x7ffffff8, URZ, 0xc0, !UPT ;  /* 0x7ffffff80a047892 */ /* 0x000fe2000f8ec0ff */
[----:B------:R-:W-:Y:S01]  /*1480*/  IMAD R0, R8, R9, R2 ;  /* 0x0000000908007224 */ /* 0x000fe200078e0202 */
[----:B------:R-:W-:Y:S01]  /*1490*/  CS2R R6, SRZ ;  /* 0x0000000000067805 */ /* 0x000fe2000001ff00 */
[----:B------:R-:W-:Y:S01]  /*14a0*/  IMAD.IADD R12, R2, 0x1, R13 ;  /* 0x00000001020c7824 */ /* 0x000fe200078e020d */
[----:B------:R-:W-:-:S12]  /*14b0*/  UIADD3 UR4, UPT, UPT, -UR4, URZ, URZ ;  /* 0x000000ff04047290 */ /* 0x000fd8000fffe1ff */
.L_x_26:
[----:B0-----:R-:W-:-:S04]  /*14c0*/  IMAD.WIDE R16, R0, 0x4, R4 ;  /* 0x0000000400107825 */ /* 0x001fc800078e0204 */
[----:B------:R-:W-:Y:S01]  /*14d0*/  IMAD.WIDE R14, R12, 0x4, R4 ;  /* 0x000000040c0e7825 */ /* 0x000fe200078e0204 */
[----:B------:R-:W2:Y:S04]  /*14e0*/  LDG.E.CONSTANT R36, desc[UR8][R16.64] ;  /* 0x0000000810247981 */ /* 0x000ea8000c1e9900 */
[----:B------:R2:W3:Y:S01]  /*14f0*/  LDG.E.CONSTANT R21, desc[UR8][R14.64] ;  /* 0x000000080e157981 */ /* 0x0004e2000c1e9900 */
[----:B------:R-:W-:-:S05]  /*1500*/  IMAD.WIDE R22, R9, 0x4, R14 ;  /* 0x0000000409167825 */ /* 0x000fca00078e020e */
[----:B------:R3:W4:Y:S01]  /*1510*/  LDG.E.CONSTANT R37, desc[UR8][R22.64] ;  /* 0x0000000816257981 */ /* 0x000722000c1e9900 */
[----:B------:R-:W-:-:S05]  /*1520*/  IMAD.WIDE R24, R9, 0x4, R22 ;  /* 0x0000000409187825 */ /* 0x000fca00078e0216 */
[----:B------:R0:W5:Y:S01]  /*1530*/  LDG.E.CONSTANT R20, desc[UR8][R24.64] ;  /* 0x0000000818147981 */ /* 0x000162000c1e9900 */
[----:B------:R-:W-:-:S05]  /*1540*/  IMAD.WIDE R26, R9, 0x4, R24 ;  /* 0x00000004091a7825 */ /* 0x000fca00078e0218 */
[----:B------:R1:W5:Y:S01]  /*1550*/  LDG.E.CONSTANT R19, desc[UR8][R26.64] ;  /* 0x000000081a137981 */ /* 0x000362000c1e9900 */
[----:B------:R-:W-:-:S05]  /*1560*/  IMAD.WIDE R28, R9, 0x4, R26 ;  /* 0x00000004091c7825 */ /* 0x000fca00078e021a */
[----:B------:R1:W5:Y:S01]  /*1570*/  LDG.E.CONSTANT R18, desc[UR8][R28.64] ;  /* 0x000000081c127981 */ /* 0x000362000c1e9900 */
[----:B------:R-:W-:-:S05]  /*1580*/  IMAD.WIDE R30, R9, 0x4, R28 ;  /* 0x00000004091e7825 */ /* 0x000fca00078e021c */
[----:B------:R-:W5:Y:S01]  /*1590*/  LDG.E.CONSTANT R17, desc[UR8][R30.64] ;  /* 0x000000081e117981 */ /* 0x000f62000c1e9900 */
[----:B------:R-:W-:-:S05]  /*15a0*/  IMAD.WIDE R32, R9, 0x4, R30 ;  /* 0x0000000409207825 */ /* 0x000fca00078e021e */
[----:B------:R-:W5:Y:S01]  /*15b0*/  LDG.E.CONSTANT R16, desc[UR8][R32.64] ;  /* 0x0000000820107981 */ /* 0x000f62000c1e9900 */
[----:B------:R-:W-:-:S05]  /*15c0*/  IMAD.WIDE R34, R9, 0x4, R32 ;  /* 0x0000000409227825 */ /* 0x000fca00078e0220 */
[----:B------:R-:W5:Y:S01]  /*15d0*/  LDG.E.CONSTANT R13, desc[UR8][R34.64] ;  /* 0x00000008220d7981 */ /* 0x000f62000c1e9900 */
[----:B------:R-:W-:Y:S01]  /*15e0*/  UIADD3 UR4, UPT, UPT, UR4, 0x8, URZ ;  /* 0x0000000804047890 */ /* 0x000fe2000fffe0ff */
[----:B------:R-:W-:Y:S01]  /*15f0*/  IADD3 R8, PT, PT, R8, 0x8, RZ ;  /* 0x0000000808087810 */ /* 0x000fe20007ffe0ff */
[C---:B------:R-:W-:Y:S02]  /*1600*/  IMAD R0, R9.reuse, 0x8, R0 ;  /* 0x0000000809007824 */ /* 0x040fe400078e0200 */
[----:B------:R-:W-:Y:S01]  /*1610*/  UISETP.NE.AND UP1, UPT, UR4, URZ, UPT ;  /* 0x000000ff0400728c */ /* 0x000fe2000bf25270 */
[----:B------:R-:W-:Y:S01]  /*1620*/  IMAD R12, R9, 0x8, R12 ;  /* 0x00000008090c7824 */ /* 0x000fe200078e020c */
[----:B--2---:R-:W-:Y:S08]  /*1630*/  F2F.F64.F32 R14, R36 ;  /* 0x00000024000e7310 */ /* 0x004ff00000201800 */
[----:B---3--:R-:W0:Y:S02]  /*1640*/  F2F.F64.F32 R22, R21 ;  /* 0x0000001500167310 */ /* 0x008e240000201800 */
[----:B0-----:R-:W-:-:S06]  /*1650*/  DADD R24, R22, -R14 ;  /* 0x0000000016187229 */ /* 0x001fcc000000080e */
[----:B----4-:R-:W0:Y:S02]  /*1660*/  F2F.F64.F32 R14, R37 ;  /* 0x00000025000e7310 */ /* 0x010e240000201800 */
[C---:B-1----:R-:W-:Y:S02]  /*1670*/  DADD R26, R24.reuse, R10 ;  /* 0x00000000181a7229 */ /* 0x042fe4000000000a */
[C---:B------:R-:W-:Y:S02]  /*1680*/  DSETP.GT.AND P0, PT, R24.reuse, RZ, PT ;  /* 0x000000ff1800722a */ /* 0x040fe40003f04000 */
[----:B------:R-:W-:Y:S02]  /*1690*/  DADD R28, -R24, R6 ;  /* 0x00000000181c7229 */ /* 0x000fe40000000106 */
[----:B0-----:R-:W-:-:S04]  /*16a0*/  DADD R22, -R22, R14 ;  /* 0x0000000016167229 */ /* 0x001fc8000000010e */
[----:B------:R-:W-:Y:S02]  /*16b0*/  FSEL R24, R26, R10, P0 ;  /* 0x0000000a1a187208 */ /* 0x000fe40000000000 */
[----:B------:R-:W-:Y:S02]  /*16c0*/  FSEL R25, R27, R11, P0 ;  /* 0x0000000b1b197208 */ /* 0x000fe40000000000 */
[----:B-----5:R-:W0:Y:S01]  /*16d0*/  F2F.F64.F32 R10, R20 ;  /* 0x00000014000a7310 */ /* 0x020e220000201800 */
[----:B------:R-:W-:Y:S02]  /*16e0*/  FSEL R26, R6, R28, P0 ;  /* 0x0000001c061a7208 */ /* 0x000fe40000000000 */
[----:B------:R-:W-:Y:S01]  /*16f0*/  FSEL R27, R7, R29, P0 ;  /* 0x0000001d071b7208 */ /* 0x000fe20000000000 */
[C---:B------:R-:W-:Y:S02]  /*1700*/  DADD R6, R22.reuse, R24 ;  /* 0x0000000016067229 */ /* 0x040fe40000000018 */
[----:B------:R-:W-:-:S03]  /*1710*/  DSETP.GT.AND P0, PT, R22, RZ, PT ;  /* 0x000000ff1600722a */ /* 0x000fc60003f04000 */
[----:B------:R-:W-:-:S05]  /*1720*/  DADD R22, -R22, R26 ;  /* 0x0000000016167229 */ /* 0x000fca000000011a */
[----:B------:R-:W-:Y:S01]  /*1730*/  FSEL R24, R6, R24, P0 ;  /* 0x0000001806187208 */ /* 0x000fe20000000000 */
[----:B0-----:R-:W-:Y:S01]  /*1740*/  DADD R14, -R14, R10 ;  /* 0x000000000e0e7229 */ /* 0x001fe2000000010a */
[----:B------:R-:W-:Y:S02]  /*1750*/  FSEL R25, R7, R25, P0 ;  /* 0x0000001907197208 */ /* 0x000fe40000000000 */
[----:B------:R-:W0:Y:S01]  /*1760*/  F2F.F64.F32 R6, R19 ;  /* 0x0000001300067310 */ /* 0x000e220000201800 */
[----:B------:R-:W-:Y:S02]  /*1770*/  FSEL R26, R26, R22, P0 ;  /* 0x000000161a1a7208 */ /* 0x000fe40000000000 */
[----:B------:R-:W-:Y:S02]  /*1780*/  FSEL R27, R27, R23, P0 ;  /* 0x000000171b1b7208 */ /* 0x000fe40000000000 */
[C---:B------:R-:W-:Y:S02]  /*1790*/  DADD R20, R14.reuse, R24 ;  /* 0x000000000e147229 */ /* 0x040fe40000000018 */
[----:B------:R-:W-:-:S02]  /*17a0*/  DSETP.GT.AND P0, PT, R14, RZ, PT ;  /* 0x000000ff0e00722a */ /* 0x000fc40003f04000 */
[----:B------:R-:W-:Y:S02]  /*17b0*/  DADD R14, -R14, R26 ;  /* 0x000000000e0e7229 */ /* 0x000fe4000000011a */
[----:B0-----:R-:W-:-:S04]  /*17c0*/  DADD R22, -R10, R6 ;  /* 0x000000000a167229 */ /* 0x001fc80000000106 */
[----:B------:R-:W-:Y:S01]  /*17d0*/  FSEL R24, R20, R24, P0 ;  /* 0x0000001814187208 */ /* 0x000fe20000000000 */
[----:B------:R-:W0:Y:S01]  /*17e0*/  F2F.F64.F32 R10, R18 ;  /* 0x00000012000a7310 */ /* 0x000e220000201800 */
[----:B------:R-:W-:Y:S02]  /*17f0*/  FSEL R25, R21, R25, P0 ;  /* 0x0000001915197208 */ /* 0x000fe40000000000 */
[----:B------:R-:W-:Y:S02]  /*1800*/  FSEL R26, R26, R14, P0 ;  /* 0x0000000e1a1a7208 */ /* 0x000fe40000000000 */
[----:B------:R-:W-:Y:S01]  /*1810*/  FSEL R27, R27, R15, P0 ;  /* 0x0000000f1b1b7208 */ /* 0x000fe20000000000 */
[C---:B------:R-:W-:Y:S02]  /*1820*/  DSETP.GT.AND P0, PT, R22.reuse, RZ, PT ;  /* 0x000000ff1600722a */ /* 0x040fe40003f04000 */
[----:B------:R-:W-:-:S03]  /*1830*/  DADD R14, R22, R24 ;  /* 0x00000000160e7229 */ /* 0x000fc60000000018 */
[----:B------:R-:W-:Y:S02]  /*1840*/  DADD R22, -R22, R26 ;  /* 0x0000000016167229 */ /* 0x000fe4000000011a */
[----:B0-----:R-:W-:Y:S01]  /*1850*/  DADD R20, -R6, R10 ;  /* 0x0000000006147229 */ /* 0x001fe2000000010a */
[----:B------:R-:W0:Y:S04]  /*1860*/  F2F.F64.F32 R6, R17 ;  /* 0x0000001100067310 */ /* 0x000e280000201800 */
[----:B------:R-:W-:Y:S02]  /*1870*/  FSEL R24, R14, R24, P0 ;  /* 0x000000180e187208 */ /* 0x000fe40000000000 */
[----:B------:R-:W-:Y:S02]  /*1880*/  FSEL R25, R15, R25, P0 ;  /* 0x000000190f197208 */ /* 0x000fe40000000000 */
[----:B------:R-:W-:-:S02]  /*1890*/  FSEL R22, R26, R22, P0 ;  /* 0x000000161a167208 */ /* 0x000fc40000000000 */
        /* <DEDUP_REMOVED lines=10> */
[C---:B------:R-:W-:Y:S01]  /*1940*/  DSETP.GT.AND P0, PT, R18.reuse, RZ, PT ;  /* 0x000000ff1200722a */ /* 0x040fe20003f04000 */
[----:B------:R-:W1:Y:S01]  /*1950*/  F2F.F64.F32 R20, R13 ;  /* 0x0000000d00147310 */ /* 0x000e620000201800 */
[----:B------:R-:W-:-:S03]  /*1960*/  DADD R14, R18, R24 ;  /* 0x00000000120e7229 */ /* 0x000fc60000000018 */
[----:B------:R-:W-:Y:S02]  /*1970*/  DADD R18, -R18, R22 ;  /* 0x0000000012127229 */ /* 0x000fe40000000116 */
[----:B0-----:R-:W-:-:S05]  /*1980*/  DADD R6, -R6, R10 ;  /* 0x0000000006067229 */ /* 0x001fca000000010a */
[----:B------:R-:W-:Y:S02]  /*1990*/  FSEL R24, R14, R24, P0 ;  /* 0x000000180e187208 */ /* 0x000fe40000000000 */
[----:B------:R-:W-:Y:S02]  /*19a0*/  FSEL R25, R15, R25, P0 ;  /* 0x000000190f197208 */ /* 0x000fe40000000000 */
[----:B------:R-:W-:Y:S01]  /*19b0*/  FSEL R18, R22, R18, P0 ;  /* 0x0000001216127208 */ /* 0x000fe20000000000 */
[----:B-1----:R-:W-:Y:S01]  /*19c0*/  DADD R20, -R10, R20 ;  /* 0x000000000a147229 */ /* 0x002fe20000000114 */
[----:B------:R-:W-:Y:S01]  /*19d0*/  FSEL R19, R23, R19, P0 ;  /* 0x0000001317137208 */ /* 0x000fe20000000000 */
[C---:B------:R-:W-:Y:S02]  /*19e0*/  DSETP.GT.AND P0, PT, R6.reuse, RZ, PT ;  /* 0x000000ff0600722a */ /* 0x040fe40003f04000 */
[----:B------:R-:W-:-:S03]  /*19f0*/  DADD R14, R6, R24 ;  /* 0x00000000060e7229 */ /* 0x000fc60000000018 */
[----:B------:R-:W-:-:S07]  /*1a00*/  DADD R16, -R6, R18 ;  /* 0x0000000006107229 */ /* 0x000fce0000000112 */
[----:B------:R-:W-:Y:S02]  /*1a10*/  FSEL R14, R14, R24, P0 ;  /* 0x000000180e0e7208 */ /* 0x000fe40000000000 */
[----:B------:R-:W-:Y:S02]  /*1a20*/  FSEL R15, R15, R25, P0 ;  /* 0x000000190f0f7208 */ /* 0x000fe40000000000 */
[----:B------:R-:W-:Y:S02]  /*1a30*/  FSEL R16, R18, R16, P0 ;  /* 0x0000001012107208 */ /* 0x000fe40000000000 */
[----:B------:R-:W-:Y:S01]  /*1a40*/  FSEL R17, R19, R17, P0 ;  /* 0x0000001113117208 */ /* 0x000fe20000000000 */
[C---:B------:R-:W-:Y:S02]  /*1a50*/  DSETP.GT.AND P0, PT, R20.reuse, RZ, PT ;  /* 0x000000ff1400722a */ /* 0x040fe40003f04000 */
[----:B------:R-:W-:-:S03]  /*1a60*/  DADD R6, R20, R14 ;  /* 0x0000000014067229 */ /* 0x000fc6000000000e */
[----:B------:R-:W-:-:S07]  /*1a70*/  DADD R10, -R20, R16 ;  /* 0x00000000140a7229 */ /* 0x000fce0000000110 */
[----:B------:R-:W-:Y:S02]  /*1a80*/  FSEL R13, R6, R14, P0 ;  /* 0x0000000e060d7208 */ /* 0x000fe40000000000 */
[----:B------:R-:W-:Y:S02]  /*1a90*/  FSEL R14, R7, R15, P0 ;  /* 0x0000000f070e7208 */ /* 0x000fe40000000000 */
[----:B------:R-:W-:Y:S01]  /*1aa0*/  FSEL R6, R16, R10, P0 ;  /* 0x0000000a10067208 */ /* 0x000fe20000000000 */
[----:B------:R-:W-:Y:S01]  /*1ab0*/  IMAD.MOV.U32 R10, RZ, RZ, R13 ;  /* 0x000000ffff0a7224 */ /* 0x000fe200078e000d */
[----:B------:R-:W-:Y:S01]  /*1ac0*/  FSEL R7, R17, R11, P0 ;  /* 0x0000000b11077208 */ /* 0x000fe20000000000 */
[----:B------:R-:W-:Y:S01]  /*1ad0*/  IMAD.MOV.U32 R11, RZ, RZ, R14 ;  /* 0x000000ffff0b7224 */ /* 0x000fe200078e000e */
[----:B------:R-:W-:Y:S06]  /*1ae0*/  BRA.U UP1, `(.L_x_26) ;  /* 0xfffffff901747547 */ /* 0x000fec000b83ffff */
.L_x_25:
[----:B------:R-:W-:Y:S05]  /*1af0*/  BRA.U !UP0, `(.L_x_24) ;  /* 0x0000000508b47547 */ /* 0x000fea000b800000 */
[----:B------:R-:W-:Y:S02]  /*1b00*/  UISETP.GE.U32.AND UP0, UPT, UR5, 0x4, UPT ;  /* 0x000000040500788c */ /* 0x000fe4000bf06070 */
[----:B------:R-:W-:-:S04]  /*1b10*/  ULOP3.LUT UR4, UR10, 0x3, URZ, 0xc0, !UPT ;  /* 0x000000030a047892 */ /* 0x000fc8000f8ec0ff */
[----:B------:R-:W-:-:S03]  /*1b20*/  UISETP.NE.AND UP1, UPT, UR4, URZ, UPT ;  /* 0x000000ff0400728c */ /* 0x000fc6000bf25270 */
[----:B------:R-:W-:Y:S08]  /*1b30*/  BRA.U !UP0, `(.L_x_27) ;  /* 0x0000000108cc7547 */ /* 0x000ff0000b800000 */
[----:B------:R-:W0:Y:S01]  /*1b40*/  LDC.64 R4, c[0x0][0x380] ;  /* 0x0000e000ff047b82 */ /* 0x000e220000000a00 */
[----:B------:R-:W-:-:S05]  /*1b50*/  IMAD R14, R8, R9, R2 ;  /* 0x00000009080e7224 */ /* 0x000fca00078e0202 */
[C---:B------:R-:W-:Y:S01]  /*1b60*/  IADD3 R13, PT, PT, R14.reuse, R9, RZ ;  /* 0x000000090e0d7210 */ /* 0x040fe20007ffe0ff */
[----:B0-----:R-:W-:-:S04]  /*1b70*/  IMAD.WIDE R14, R14, 0x4, R4 ;  /* 0x000000040e0e7825 */ /* 0x001fc800078e0204 */
[----:B------:R-:W-:Y:S01]  /*1b80*/  IMAD.WIDE R4, R13, 0x4, R4 ;  /* 0x000000040d047825 */ /* 0x000fe200078e0204 */
[----:B------:R-:W2:Y:S04]  /*1b90*/  LDG.E.CONSTANT R24, desc[UR8][R14.64] ;  /* 0x000000080e187981 */ /* 0x000ea8000c1e9900 */
[----:B------:R-:W3:Y:S01]  /*1ba0*/  LDG.E.CONSTANT R0, desc[UR8][R4.64] ;  /* 0x0000000804007981 */ /* 0x000ee2000c1e9900 */
[----:B------:R-:W-:-:S05]  /*1bb0*/  IMAD.WIDE R18, R9, 0x4, R4 ;  /* 0x0000000409127825 */ /* 0x000fca00078e0204 */
[----:B------:R-:W4:Y:S01]  /*1bc0*/  LDG.E.CONSTANT R25, desc[UR8][R18.64] ;  /* 0x0000000812197981 */ /* 0x000f22000c1e9900 */
[----:B------:R-:W-:-:S05]  /*1bd0*/  IMAD.WIDE R20, R9, 0x4, R18 ;  /* 0x0000000409147825 */ /* 0x000fca00078e0212 */
[----:B------:R-:W5:Y:S01]  /*1be0*/  LDG.E.CONSTANT R26, desc[UR8][R20.64] ;  /* 0x00000008141a7981 */ /* 0x000f62000c1e9900 */
[----:B------:R-:W-:-:S06]  /*1bf0*/  IMAD.WIDE R22, R9, 0x4, R20 ;  /* 0x0000000409167825 */ /* 0x000fcc00078e0214 */
[----:B------:R-:W5:Y:S01]  /*1c00*/  LDG.E.CONSTANT R22, desc[UR8][R22.64] ;  /* 0x0000000816167981 */ /* 0x000f62000c1e9900 */
[----:B------:R-:W-:Y:S01]  /*1c10*/  VIADD R8, R8, 0x4 ;  /* 0x0000000408087836 */ /* 0x000fe20000000000 */
[----:B--2---:R-:W-:Y:S08]  /*1c20*/  F2F.F64.F32 R16, R24 ;  /* 0x0000001800107310 */ /* 0x004ff00000201800 */
[----:B---3--:R-:W0:Y:S08]  /*1c30*/  F2F.F64.F32 R12, R0 ;  /* 0x00000000000c7310 */ /* 0x008e300000201800 */
[----:B----4-:R-:W1:Y:S01]  /*1c40*/  F2F.F64.F32 R14, R25 ;  /* 0x00000019000e7310 */ /* 0x010e620000201800 */
[----:B0-----:R-:W-:-:S08]  /*1c50*/  DADD R16, R12, -R16 ;  /* 0x000000000c107229 */ /* 0x001fd00000000810 */
[--C-:B------:R-:W-:Y:S02]  /*1c60*/  DADD R4, R10, R16.reuse ;  /* 0x000000000a047229 */ /* 0x100fe40000000010 */
[----:B------:R-:W-:Y:S02]  /*1c70*/  DSETP.GT.AND P0, PT, R16, RZ, PT ;  /* 0x000000ff1000722a */ /* 0x000fe40003f04000 */
[----:B------:R-:W-:Y:S02]  /*1c80*/  DADD R16, R6, -R16 ;  /* 0x0000000006107229 */ /* 0x000fe40000000810 */
[----:B-1----:R-:W-:-:S04]  /*1c90*/  DADD R12, -R12, R14 ;  /* 0x000000000c0c7229 */ /* 0x002fc8000000010e */
[----:B------:R-:W-:Y:S02]  /*1ca0*/  FSEL R18, R4, R10, P0 ;  /* 0x0000000a04127208 */ /* 0x000fe40000000000 */
[----:B------:R-:W-:Y:S02]  /*1cb0*/  FSEL R19, R5, R11, P0 ;  /* 0x0000000b05137208 */ /* 0x000fe40000000000 */
[----:B-----5:R-:W0:Y:S01]  /*1cc0*/  F2F.F64.F32 R10, R26 ;  /* 0x0000001a000a7310 */ /* 0x020e220000201800 */
[----:B------:R-:W-:Y:S02]  /*1cd0*/  FSEL R16, R6, R16, P0 ;  /* 0x0000001006107208 */ /* 0x000fe40000000000 */
[----:B------:R-:W-:Y:S01]  /*1ce0*/  FSEL R17, R7, R17, P0 ;  /* 0x0000001107117208 */ /* 0x000fe20000000000 */
[C---:B------:R-:W-:Y:S02]  /*1cf0*/  DADD R4, R12.reuse, R18 ;  /* 0x000000000c047229 */ /* 0x040fe40000000012 */
[----:B------:R-:W-:-:S03]  /*1d00*/  DSETP.GT.AND P0, PT, R12, RZ, PT ;  /* 0x000000ff0c00722a */ /* 0x000fc60003f04000 */
[----:B------:R-:W-:Y:S01]  /*1d10*/  DADD R6, -R12, R16 ;  /* 0x000000000c067229 */ /* 0x000fe20000000110 */
[----:B------:R-:W1:Y:S04]  /*1d20*/  F2F.F64.F32 R12, R22 ;  /* 0x00000016000c7310 */ /* 0x000e680000201800 */
[----:B------:R-:W-:Y:S01]  /*1d30*/  FSEL R18, R4, R18, P0 ;  /* 0x0000001204127208 */ /* 0x000fe20000000000 */
[----:B0-----:R-:W-:Y:S01]  /*1d40*/  DADD R14, -R14, R10 ;  /* 0x000000000e0e7229 */ /* 0x001fe2000000010a */
[----:B------:R-:W-:-:S03]  /*1d50*/  FSEL R19, R5, R19, P0 ;  /* 0x0000001305137208 */ /* 0x000fc60000000000 */
[----:B------:R-:W-:Y:S02]  /*1d60*/  FSEL R16, R16, R6, P0 ;  /* 0x0000000610107208 */ /* 0x000fe40000000000 */
[----:B------:R-:W-:Y:S02]  /*1d70*/  FSEL R17, R17, R7, P0 ;  /* 0x0000000711117208 */ /* 0x000fe40000000000 */
[C---:B------:R-:W-:Y:S02]  /*1d80*/  DADD R4, R14.reuse, R18 ;  /* 0x000000000e047229 */ /* 0x040fe40000000012 */
[C---:B------:R-:W-:Y:S02]  /*1d90*/  DSETP.GT.AND P0, PT, R14.reuse, RZ, PT ;  /* 0x000000ff0e00722a */ /* 0x040fe40003f04000 */
[----:B------:R-:W-:Y:S02]  /*1da0*/  DADD R6, -R14, R16 ;  /* 0x000000000e067229 */ /* 0x000fe40000000110 */
[----:B-1----:R-:W-:-:S04]  /*1db0*/  DADD R12, -R10, R12 ;  /* 0x000000000a0c7229 */ /* 0x002fc8000000010c */
        /* <DEDUP_REMOVED lines=9> */
[----:B------:R-:W-:Y:S02]  /*1e50*/  FSEL R6, R14, R6, P0 ;  /* 0x000000060e067208 */ /* 0x000fe40000000000 */
[----:B------:R-:W-:-:S07]  /*1e60*/  FSEL R7, R15, R7, P0 ;  /* 0x000000070f077208 */ /* 0x000fce0000000000 */
.L_x_27:
[----:B------:R-:W-:Y:S05]  /*1e70*/  BRA.U !UP1, `(.L_x_24) ;  /* 0x0000000109d47547 */ /* 0x000fea000b800000 */
[----:B------:R-:W-:Y:S02]  /*1e80*/  UISETP.NE.AND UP0, UPT, UR4, 0x1, UPT ;  /* 0x000000010400788c */ /* 0x000fe4000bf05270 */
[----:B------:R-:W-:-:S04]  /*1e90*/  ULOP3.LUT UR5, UR10, 0x1, URZ, 0xc0, !UPT ;  /* 0x000000010a057892 */ /* 0x000fc8000f8ec0ff */
[----:B------:R-:W-:-:S03]  /*1ea0*/  UISETP.NE.U32.AND UP1, UPT, UR5, 0x1, UPT ;  /* 0x000000010500788c */ /* 0x000fc6000bf25070 */
[----:B------:R-:W-:Y:S08]  /*1eb0*/  BRA.U !UP0, `(.L_x_28) ;  /* 0x00000001087c7547 */ /* 0x000ff0000b800000 */
[----:B------:R-:W0:Y:S01]  /*1ec0*/  LDC.64 R4, c[0x0][0x380] ;  /* 0x0000e000ff047b82 */ /* 0x000e220000000a00 */
[----:B------:R-:W-:-:S04]  /*1ed0*/  IMAD R14, R8, R9, R2 ;  /* 0x00000009080e7224 */ /* 0x000fc800078e0202 */
[C---:B------:R-:W-:Y:S02]  /*1ee0*/  IMAD.IADD R13, R14.reuse, 0x1, R9 ;  /* 0x000000010e0d7824 */ /* 0x040fe400078e0209 */
[----:B0-----:R-:W-:-:S04]  /*1ef0*/  IMAD.WIDE R14, R14, 0x4, R4 ;  /* 0x000000040e0e7825 */ /* 0x001fc800078e0204 */
[----:B------:R-:W-:Y:S02]  /*1f00*/  IMAD.WIDE R4, R13, 0x4, R4 ;  /* 0x000000040d047825 */ /* 0x000fe400078e0204 */
[----:B------:R-:W2:Y:S04]  /*1f10*/  LDG.E.CONSTANT R14, desc[UR8][R14.64] ;  /* 0x000000080e0e7981 */ /* 0x000ea8000c1e9900 */
[----:B------:R-:W3:Y:S01]  /*1f20*/  LDG.E.CONSTANT R12, desc[UR8][R4.64] ;  /* 0x00000008040c7981 */ /* 0x000ee2000c1e9900 */
[----:B------:R-:W-:-:S06]  /*1f30*/  IMAD.WIDE R22, R9, 0x4, R4 ;  /* 0x0000000409167825 */ /* 0x000fcc00078e0204 */
[----:B------:R-:W4:Y:S01]  /*1f40*/  LDG.E.CONSTANT R22, desc[UR8][R22.64] ;  /* 0x0000000816167981 */ /* 0x000f22000c1e9900 */
[----:B------:R-:W-:Y:S01]  /*1f50*/  VIADD R8, R8, 0x2 ;  /* 0x0000000208087836 */ /* 0x000fe20000000000 */
[----:B--2---:R-:W-:Y:S08]  /*1f60*/  F2F.F64.F32 R16, R14 ;  /* 0x0000000e00107310 */ /* 0x004ff00000201800 */
[----:B---3--:R-:W0:Y:S08]  /*1f70*/  F2F.F64.F32 R12, R12 ;  /* 0x0000000c000c7310 */ /* 0x008e300000201800 */
[----:B----4-:R-:W1:Y:S01]  /*1f80*/  F2F.F64.F32 R24, R22 ;  /* 0x0000001600187310 */ /* 0x010e620000201800 */
[----:B0-----:R-:W-:-:S08]  /*1f90*/  DADD R16, R12, -R16 ;  /* 0x000000000c107229 */ /* 0x001fd00000000810 */
[--C-:B------:R-:W-:Y:S02]  /*1fa0*/  DADD R18, R10, R16.reuse ;  /* 0x000000000a127229 */ /* 0x100fe40000000010 */
[----:B------:R-:W-:Y:S02]  /*1fb0*/  DADD R20, R6, -R16 ;  /* 0x0000000006147229 */ /* 0x000fe40000000810 */
[----:B------:R-:W-:Y:S02]  /*1fc0*/  DSETP.GT.AND P0, PT, R16, RZ, PT ;  /* 0x000000ff1000722a */ /* 0x000fe40003f04000 */
        /* <DEDUP_REMOVED lines=12> */
[----:B------:R-:W-:Y:S02]  /*2090*/  FSEL R7, R11, R13, P0 ;  /* 0x0000000d0b077208 */ /* 0x000fe40000000000 */
[----:B------:R-:W-:-:S07]  /*20a0*/  MOV R11, R5 ;  /* 0x00000005000b7202 */ /* 0x000fce0000000f00 */
.L_x_28:
[----:B------:R-:W-:Y:S05]  /*20b0*/  BRA.U UP1, `(.L_x_24) ;  /* 0x0000000101447547 */ /* 0x000fea000b800000 */
[----:B------:R-:W0:Y:S01]  /*20c0*/  LDC.64 R4, c[0x0][0x380] ;  /* 0x0000e000ff047b82 */ /* 0x000e220000000a00 */
[----:B------:R-:W-:-:S04]  /*20d0*/  IMAD R8, R8, R9, R2 ;  /* 0x0000000908087224 */ /* 0x000fc800078e0202 */
[C---:B------:R-:W-:Y:S02]  /*20e0*/  IMAD.IADD R9, R8.reuse, 0x1, R9 ;  /* 0x0000000108097824 */ /* 0x040fe400078e0209 */
[----:B0-----:R-:W-:-:S04]  /*20f0*/  IMAD.WIDE R12, R8, 0x4, R4 ;  /* 0x00000004080c7825 */ /* 0x001fc800078e0204 */
[----:B------:R-:W-:Y:S02]  /*2100*/  IMAD.WIDE R4, R9, 0x4, R4 ;  /* 0x0000000409047825 */ /* 0x000fe400078e0204 */
[----:B------:R-:W2:Y:S04]  /*2110*/  LDG.E.CONSTANT R12, desc[UR8][R12.64] ;  /* 0x000000080c0c7981 */ /* 0x000ea8000c1e9900 */
[----:B------:R-:W3:Y:S01]  /*2120*/  LDG.E.CONSTANT R4, desc[UR8][R4.64] ;  /* 0x0000000804047981 */ /* 0x000ee2000c1e9900 */
[----:B--2---:R-:W-:Y:S08]  /*2130*/  F2F.F64.F32 R14, R12 ;  /* 0x0000000c000e7310 */ /* 0x004ff00000201800 */
[----:B---3--:R-:W0:Y:S02]  /*2140*/  F2F.F64.F32 R8, R4 ;  /* 0x0000000400087310 */ /* 0x008e240000201800 */
[----:B0-----:R-:W-:-:S08]  /*2150*/  DADD R8, R8, -R14 ;  /* 0x0000000008087229 */ /* 0x001fd0000000080e */
[--C-:B------:R-:W-:Y:S02]  /*2160*/  DADD R14, R10, R8.reuse ;  /* 0x000000000a0e7229 */ /* 0x100fe40000000008 */
[----:B------:R-:W-:Y:S02]  /*2170*/  DADD R16, R6, -R8 ;  /* 0x0000000006107229 */ /* 0x000fe40000000808 */
[----:B------:R-:W-:-:S06]  /*2180*/  DSETP.GT.AND P0, PT, R8, RZ, PT ;  /* 0x000000ff0800722a */ /* 0x000fcc0003f04000 */
[----:B------:R-:W-:Y:S02]  /*2190*/  FSEL R10, R14, R10, P0 ;  /* 0x0000000a0e0a7208 */ /* 0x000fe40000000000 */
[----:B------:R-:W-:Y:S02]  /*21a0*/  FSEL R11, R15, R11, P0 ;  /* 0x0000000b0f0b7208 */ /* 0x000fe40000000000 */
[----:B------:R-:W-:Y:S02]  /*21b0*/  FSEL R6, R6, R16, P0 ;  /* 0x0000001006067208 */ /* 0x000fe40000000000 */
[----:B------:R-:W-:-:S07]  /*21c0*/  FSEL R7, R7, R17, P0 ;  /* 0x0000001107077208 */ /* 0x000fce0000000000 */
.L_x_24:
[----:B------:R-:W-:Y:S05]  /*21d0*/  BSYNC.RECONVERGENT B0 ;  /* 0x0000000000007941 */ /* 0x000fea0003800200 */
.L_x_23:
[----:B------:R-:W0:Y:S01]  /*21e0*/  I2F.F64.U32 R4, UR10 ;  /* 0x0000000a00047d12 */ /* 0x000e220008201800 */
[----:B------:R-:W-:Y:S01]  /*21f0*/  IMAD.MOV.U32 R8, RZ, RZ, 0x1 ;  /* 0x00000001ff087424 */ /* 0x000fe200078e00ff */
[----:B------:R-:W-:Y:S01]  /*2200*/  FSETP.GEU.AND P1, PT, |R11|, 6.5827683646048100446e-37, PT ;  /* 0x036000000b00780b */ /* 0x000fe20003f2e200 */
[----:B------:R-:W-:Y:S05]  /*2210*/  BSSY.RECONVERGENT B0, `(.L_x_29) ;  /* 0x0000013000007945 */ /* 0x000fea0003800200 */
[----:B0-----:R-:W0:Y:S02]  /*2220*/  MUFU.RCP64H R9, R5 ;  /* 0x0000000500097308 */ /* 0x001e240000001800 */
[----:B0-----:R-:W-:-:S08]  /*2230*/  DFMA R12, -R4, R8, 1 ;  /* 0x3ff00000040c742b */ /* 0x001fd00000000108 */
[----:B------:R-:W-:-:S08]  /*2240*/  DFMA R12, R12, R12, R12 ;  /* 0x0000000c0c0c722b */ /* 0x000fd0000000000c */
[----:B------:R-:W-:-:S08]  /*2250*/  DFMA R12, R8, R12, R8 ;  /* 0x0000000c080c722b */ /* 0x000fd00000000008 */
[----:B------:R-:W-:-:S08]  /*2260*/  DFMA R8, -R4, R12, 1 ;  /* 0x3ff000000408742b */ /* 0x000fd0000000010c */
[----:B------:R-:W-:-:S08]  /*2270*/  DFMA R8, R12, R8, R12 ;  /* 0x000000080c08722b */ /* 0x000fd0000000000c */
[----:B------:R-:W-:-:S08]  /*2280*/  DMUL R28, R8, R10 ;  /* 0x0000000a081c7228 */ /* 0x000fd00000000000 */
[----:B------:R-:W-:-:S08]  /*2290*/  DFMA R12, -R4, R28, R10 ;  /* 0x0000001c040c722b */ /* 0x000fd0000000010a */
[----:B------:R-:W-:-:S10]  /*22a0*/  DFMA R28, R8, R12, R28 ;  /* 0x0000000c081c722b */ /* 0x000fd4000000001c */
[----:B------:R-:W-:-:S05]  /*22b0*/  FFMA R0, RZ, R5, R29 ;  /* 0x00000005ff007223 */ /* 0x000fca000000001d */
[----:B------:R-:W-:-:S13]  /*22c0*/  FSETP.GT.AND P0, PT, |R0|, 1.469367938527859385e-39, PT ;  /* 0x001000000000780b */ /* 0x000fda0003f04200 */
[----:B------:R-:W-:Y:S05]  /*22d0*/  @P0 BRA P1, `(.L_x_30) ;  /* 0x0000000000180947 */ /* 0x000fea0000800000 */
[----:B------:R-:W-:Y:S01]  /*22e0*/  IMAD.MOV.U32 R31, RZ, RZ, R4 ;  /* 0x000000ffff1f7224 */ /* 0x000fe200078e0004 */
[----:B------:R-:W-:Y:S01]  /*22f0*/  MOV R0, 0x2320 ;  /* 0x0000232000007802 */ /* 0x000fe20000000f00 */
[----:B------:R-:W-:-:S07]  /*2300*/  IMAD.MOV.U32 R30, RZ, RZ, R5 ;  /* 0x000000ffff1e7224 */ /* 0x000fce00078e0005 */
[----:B------:R-:W-:Y:S05]  /*2310*/  CALL.REL.NOINC `($__internal_1_$__cuda_sm20_div_rn_f64_full) ;  /* 0x0000001000e87944 */ /* 0x000fea0003c00000 */
[----:B------:R-:W-:Y:S01]  /*2320*/  MOV R28, R10 ;  /* 0x0000000a001c7202 */ /* 0x000fe20000000f00 */
[----:B------:R-:W-:-:S07]  /*2330*/  IMAD.MOV.U32 R29, RZ, RZ, R11 ;  /* 0x000000ffff1d7224 */ /* 0x000fce00078e000b */
.L_x_30:
[----:B------:R-:W-:Y:S05]  /*2340*/  BSYNC.RECONVERGENT B0 ;  /* 0x0000000000007941 */ /* 0x000fea0003800200 */
.L_x_29:
[----:B------:R-:W0:Y:S01]  /*2350*/  MUFU.RCP64H R9, R5 ;  /* 0x0000000500097308 */ /* 0x000e220000001800 */
[----:B------:R-:W-:Y:S01]  /*2360*/  IMAD.MOV.U32 R8, RZ, RZ, 0x1 ;  /* 0x00000001ff087424 */ /* 0x000fe200078e00ff */
[----:B------:R-:W-:Y:S01]  /*2370*/  FSETP.GEU.AND P1, PT, |R7|, 6.5827683646048100446e-37, PT ;  /* 0x036000000700780b */ /* 0x000fe20003f2e200 */
[----:B------:R-:W-:Y:S04]  /*2380*/  BSSY.RECONVERGENT B0, `(.L_x_31) ;  /* 0x0000014000007945 */ /* 0x000fe80003800200 */
        /* <DEDUP_REMOVED lines=12> */
[----:B------:R-:W-:Y:S01]  /*2450*/  MOV R31, R4 ;  /* 0x00000004001f7202 */ /* 0x000fe20000000f00 */
[----:B------:R-:W-:Y:S01]  /*2460*/  IMAD.MOV.U32 R11, RZ, RZ, R7 ;  /* 0x000000ffff0b7224 */ /* 0x000fe200078e0007 */
[----:B------:R-:W-:Y:S01]  /*2470*/  MOV R0, 0x24a0 ;  /* 0x000024a000007802 */ /* 0x000fe20000000f00 */
[----:B------:R-:W-:-:S07]  /*2480*/  IMAD.MOV.U32 R30, RZ, RZ, R5 ;  /* 0x000000ffff1e7224 */ /* 0x000fce00078e0005 */
[----:B------:R-:W-:Y:S05]  /*2490*/  CALL.REL.NOINC `($__internal_1_$__cuda_sm20_div_rn_f64_full) ;  /* 0x0000001000887944 */ /* 0x000fea0003c00000 */
[----:B------:R-:W-:Y:S02]  /*24a0*/  IMAD.MOV.U32 R24, RZ, RZ, R10 ;  /* 0x000000ffff187224 */ /* 0x000fe400078e000a */
[----:B------:R-:W-:-:S07]  /*24b0*/  IMAD.MOV.U32 R25, RZ, RZ, R11 ;  /* 0x000000ffff197224 */ /* 0x000fce00078e000b */
.L_x_32:
[----:B------:R-:W-:Y:S05]  /*24c0*/  BSYNC.RECONVERGENT B0 ;  /* 0x0000000000007941 */ /* 0x000fea0003800200 */
.L_x_31:
[----:B------:R-:W0:Y:S01]  /*24d0*/  MUFU.RCP64H R7, R5 ;  /* 0x0000000500077308 */ /* 0x000e220000001800 */
[----:B------:R-:W-:-:S05]  /*24e0*/  VIADD R6, R5, 0x300402 ;  /* 0x0030040205067836 */ /* 0x000fca0000000000 */
[----:B------:R-:W-:Y:S01]  /*24f0*/  FSETP.GEU.AND P0, PT, |R6|, 5.8789094863358348022e-39, PT ;  /* 0x004004020600780b */ /* 0x000fe20003f0e200 */
[----:B0-----:R-:W-:-:S08]  /*2500*/  DFMA R8, -R4, R6, 1 ;  /* 0x3ff000000408742b */ /* 0x001fd00000000106 */
[----:B------:R-:W-:-:S08]  /*2510*/  DFMA R8, R8, R8, R8 ;  /* 0x000000080808722b */ /* 0x000fd00000000008 */
[----:B------:R-:W-:-:S08]  /*2520*/  DFMA R8, R6, R8, R6 ;  /* 0x000000080608722b */ /* 0x000fd00000000006 */
[----:B------:R-:W-:-:S08]  /*2530*/  DFMA R26, -R4, R8, 1 ;  /* 0x3ff00000041a742b */ /* 0x000fd00000000108 */
[----:B------:R-:W-:Y:S01]  /*2540*/  DFMA R26, R8, R26, R8 ;  /* 0x0000001a081a722b */ /* 0x000fe20000000008 */
[----:B------:R-:W-:Y:S10]  /*2550*/  @P0 BRA `(.L_x_33) ;  /* 0x0000000000180947 */ /* 0x000ff40003800000 */
[----:B------:R-:W-:-:S04]  /*2560*/  LOP3.LUT R0, R5, 0x7fffffff, RZ, 0xc0, !PT ;  /* 0x7fffffff05007812 */ /* 0x000fc800078ec0ff */
[----:B------:R-:W-:Y:S02]  /*2570*/  IADD3 R9, PT, PT, R0, -0x100000, RZ ;  /* 0xfff0000000097810 */ /* 0x000fe40007ffe0ff */
[----:B------:R-:W-:-:S07]  /*2580*/  MOV R0, 0x25a0 ;  /* 0x000025a000007802 */ /* 0x000fce0000000f00 */
[----:B------:R-:W-:Y:S05]  /*2590*/  CALL.REL.NOINC `($__internal_0_$__cuda_sm20_dblrcp_rn_slowpath_v3) ;  /* 0x0000000c009c7944 */ /* 0x000fea0003c00000 */
[----:B------:R-:W-:Y:S02]  /*25a0*/  IMAD.MOV.U32 R26, RZ, RZ, R20 ;  /* 0x000000ffff1a7224 */ /* 0x000fe400078e0014 */
[----:B------:R-:W-:-:S07]  /*25b0*/  IMAD.MOV.U32 R27, RZ, RZ, R21 ;  /* 0x000000ffff1b7224 */ /* 0x000fce00078e0015 */
.L_x_33:
[----:B------:R-:W0:Y:S02]  /*25c0*/  LDCU UR5, c[0x0][0x39c] ;  /* 0x00007380ff0577ac */ /* 0x000e240008000800 */
[----:B0-----:R-:W-:Y:S02]  /*25d0*/  UIADD3 UR4, UPT, UPT, UR5, 0x1, URZ ;  /* 0x0000000105047890 */ /* 0x001fe4000fffe0ff */
[----:B------:R-:W0:Y:S08]  /*25e0*/  I2F.F64.U32 R22, UR5 ;  /* 0x0000000500167d12 */ /* 0x000e300008201800 */
[----:B------:R-:W1:Y:S01]  /*25f0*/  I2F.F64.U32 R6, UR4 ;  /* 0x0000000400067d12 */ /* 0x000e620008201800 */
[----:B0-----:R-:W-:-:S08]  /*2600*/  DMUL R4, R22, 0.5 ;  /* 0x3fe0000016047828 */ /* 0x001fd00000000000 */
[----:B-1----:R-:W-:-:S06]  /*2610*/  DMUL R4, R4, R6 ;  /* 0x0000000604047228 */ /* 0x002fcc0000000000 */
[----:B------:R-:W0:Y:S04]  /*2620*/  MUFU.RCP64H R7, R5 ;  /* 0x0000000500077308 */ /* 0x000e280000001800 */
        /* <DEDUP_REMOVED lines=8> */
[----:B------:R-:W-:-:S05]  /*26b0*/  LOP3.LUT R0, R5, 0x7fffffff, RZ, 0xc0, !PT ;  /* 0x7fffffff05007812 */ /* 0x000fca00078ec0ff */
[----:B------:R-:W-:Y:S01]  /*26c0*/  VIADD R9, R0, 0xfff00000 ;  /* 0xfff0000000097836 */ /* 0x000fe20000000000 */
[----:B------:R-:W-:-:S07]  /*26d0*/  MOV R0, 0x26f0 ;  /* 0x000026f000007802 */ /* 0x000fce0000000f00 */
[----:B------:R-:W-:Y:S05]  /*26e0*/  CALL.REL.NOINC `($__internal_0_$__cuda_sm20_dblrcp_rn_slowpath_v3) ;  /* 0x0000000c00487944 */ /* 0x000fea0003c00000 */
.L_x_34:
[----:B------:R-:W0:Y:S02]  /*26f0*/  LDCU UR4, c[0x0][0x394] ;  /* 0x00007280ff0477ac */ /* 0x000e240008000800 */
[----:B0-----:R-:W-:-:S13]  /*2700*/  ISETP.GE.AND P0, PT, R3, UR4, PT ;  /* 0x0000000403007c0c */ /* 0x001fda000bf06270 */
[----:B------:R-:W-:Y:S05]  /*2710*/  @P0 EXIT ;  /* 0x000000000000094d */ /* 0x000fea0003800000 */
[----:B------:R-:W0:Y:S01]  /*2720*/  LDCU UR4, c[0x0][0x390] ;  /* 0x00007200ff0477ac */ /* 0x000e220008000800 */
[----:B------:R-:W-:Y:S02]  /*2730*/  IADD3 R7, PT, PT, R3, -0x1, RZ ;  /* 0xffffffff03077810 */ /* 0x000fe40007ffe0ff */
[----:B------:R-:W-:Y:S01]  /*2740*/  CS2R R4, SRZ ;  /* 0x0000000000047805 */ /* 0x000fe2000001ff00 */
[----:B------:R-:W-:Y:S01]  /*2750*/  IMAD.MOV.U32 R6, RZ, RZ, R3 ;  /* 0x000000ffff067224 */ /* 0x000fe200078e0003 */
[----:B------:R-:W-:Y:S02]  /*2760*/  CS2R R18, SRZ ;  /* 0x0000000000127805 */ /* 0x000fe4000001ff00 */
[----:B------:R-:W-:Y:S01]  /*2770*/  CS2R R16, SRZ ;  /* 0x0000000000107805 */ /* 0x000fe2000001ff00 */
[--C-:B0-----:R-:W-:Y:S02]  /*2780*/  IMAD R7, R7, UR4, R2.reuse ;  /* 0x0000000407077c24 */ /* 0x101fe4000f8e0202 */
[----:B------:R-:W-:-:S07]  /*2790*/  IMAD R2, R3, UR4, R2 ;  /* 0x0000000403027c24 */ /* 0x000fce000f8e0202 */
.L_x_43:
[----:B------:R-:W-:Y:S01]  /*27a0*/  ISETP.GT.AND P1, PT, R6, R3, PT ;  /* 0x000000030600720c */ /* 0x000fe20003f24270 */
[----:B0-----:R-:W0:-:S12]  /*27b0*/  LDCU UR4, c[0x0][0x394] ;  /* 0x00007280ff0477ac */ /* 0x001e180008000800 */
[----:B-1----:R-:W1:Y:S02]  /*27c0*/  @P1 LDC.64 R12, c[0x0][0x380] ;  /* 0x0000e000ff0c1b82 */ /* 0x002e640000000a00 */
[----:B-12---:R-:W-:-:S04]  /*27d0*/  @P1 IMAD.WIDE R10, R2, 0x4, R12 ;  /* 0x00000004020a1825 */ /* 0x006fc800078e020c */
[----:B------:R-:W-:Y:S01]  /*27e0*/  @P1 IMAD.WIDE R12, R7, 0x4, R12 ;  /* 0x00000004070c1825 */ /* 0x000fe200078e020c */
[----:B------:R1:W2:Y:S05]  /*27f0*/  @P1 LDG.E.CONSTANT R0, desc[UR8][R10.64] ;  /* 0x000000080a001981 */ /* 0x0002aa000c1e9900 */
[----:B------:R-:W3:Y:S01]  /*2800*/  @P1 LDG.E.CONSTANT R12, desc[UR8][R12.64] ;  /* 0x000000080c0c1981 */ /* 0x000ee2000c1e9900 */
[----:B------:R-:W-:Y:S01]  /*2810*/  VIADD R6, R6, 0x1 ;  /* 0x0000000106067836 */ /* 0x000fe20000000000 */
[----:B------:R-:W-:Y:S01]  /*2820*/  BSSY.RECONVERGENT B0, `(.L_x_35) ;  /* 0x000002d000007945 */ /* 0x000fe20003800200 */
[----:B-1----:R-:W-:Y:S01]  /*2830*/  IMAD.MOV.U32 R10, RZ, RZ, 0x1 ;  /* 0x00000001ff0a7424 */ /* 0x002fe200078e00ff */
[----:B--2---:R1:W-:Y:S08]  /*2840*/  @P1 F2F.F64.F32 R8, R0 ;  /* 0x0000000000081310 */ /* 0x0043f00000201800 */
[----:B---3--:R-:W2:Y:S01]  /*2850*/  @P1 F2F.F64.F32 R14, R12 ;  /* 0x0000000c000e1310 */ /* 0x008ea20000201800 */
[----:B-1----:R-:W-:Y:S01]  /*2860*/  @P1 IMAD.MOV.U32 R0, RZ, RZ, RZ ;  /* 0x000000ffff001224 */ /* 0x002fe200078e00ff */
[----:B--2---:R-:W-:-:S08]  /*2870*/  @P1 DADD R14, R8, -R14 ;  /* 0x00000000080e1229 */ /* 0x004fd0000000080e */
[----:B------:R-:W-:Y:S02]  /*2880*/  @P1 DADD R8, -RZ, -R14 ;  /* 0x00000000ff081229 */ /* 0x000fe4000000090e */
[----:B------:R-:W-:-:S08]  /*2890*/  @P1 DSETP.GT.AND P0, PT, R14, RZ, PT ;  /* 0x000000ff0e00122a */ /* 0x000fd00003f04000 */
[----:B------:R-:W-:Y:S02]  /*28a0*/  @P1 FSEL R30, R8, RZ, !P0 ;  /* 0x000000ff081e1208 */ /* 0x000fe40004000000 */
[----:B------:R-:W-:Y:S01]  /*28b0*/  @P1 FSEL R31, R9, RZ, !P0 ;  /* 0x000000ff091f1208 */ /* 0x000fe20004000000 */
[----:B------:R-:W-:Y:S02]  /*28c0*/  @P1 DADD R8, -R26, 1 ;  /* 0x3ff000001a081429 */ /* 0x000fe40000000100 */
[----:B------:R-:W-:-:S03]  /*28d0*/  @P1 DSETP.MAX.AND P0, P2, RZ, R14, PT ;  /* 0x0000000eff00122a */ /* 0x000fc60003a0f000 */
[----:B------:R-:W-:-:S03]  /*28e0*/  @P1 DMUL R30, R26, R30 ;  /* 0x0000001e1a1e1228 */ /* 0x000fc60000000000 */
[----:B------:R-:W-:Y:S02]  /*28f0*/  @P1 FSEL R0, R0, R15, P0 ;  /* 0x0000000f00001208 */ /* 0x000fe40000000000 */
[----:B------:R-:W-:-:S03]  /*2900*/  @P1 LOP3.LUT R15, R15, 0x80000, RZ, 0xfc, !PT ;  /* 0x000800000f0f1812 */ /* 0x000fc600078efcff */
[----:B------:R-:W-:Y:S01]  /*2910*/  @P1 DFMA R24, R24, R8, R30 ;  /* 0x000000081818122b */ /* 0x000fe2000000001e */
[----:B------:R-:W-:Y:S01]  /*2920*/  @P1 SEL R15, R15, R0, P2 ;  /* 0x000000000f0f1207 */ /* 0x000fe20001000000 */
[----:B------:R-:W-:Y:S01]  /*2930*/  @P1 IMAD.MOV.U32 R31, RZ, RZ, R14 ;  /* 0x000000ffff1f1224 */ /* 0x000fe200078e000e */
[----:B------:R-:W-:-:S03]  /*2940*/  @P1 MOV R14, RZ ;  /* 0x000000ff000e1202 */ /* 0x000fc60000000f00 */
[----:B------:R-:W1:Y:S01]  /*2950*/  MUFU.RCP64H R11, R25 ;  /* 0x00000019000b7308 */ /* 0x000e620000001800 */
[----:B------:R-:W-:Y:S01]  /*2960*/  @P1 SEL R14, R14, R31, P0 ;  /* 0x0000001f0e0e1207 */ /* 0x000fe20000000000 */
[----:B------:R-:W-:-:S05]  /*2970*/  DSETP.NEU.AND P2, PT, R24, RZ, PT ;  /* 0x000000ff1800722a */ /* 0x000fca0003f4d000 */
[----:B------:R-:W-:-:S08]  /*2980*/  @P1 DMUL R14, R14, R26 ;  /* 0x0000001a0e0e1228 */ /* 0x000fd00000000000 */
[----:B------:R-:W-:Y:S01]  /*2990*/  @P1 DFMA R28, R28, R8, R14 ;  /* 0x000000081c1c122b */ /* 0x000fe2000000000e */
[----:B0-----:R-:W-:Y:S01]  /*29a0*/  ISETP.GE.AND P1, PT, R6, UR4, PT ;  /* 0x0000000406007c0c */ /* 0x001fe2000bf26270 */
[----:B-1----:R-:W-:-:S08]  /*29b0*/  DFMA R12, -R24, R10, 1 ;  /* 0x3ff00000180c742b */ /* 0x002fd0000000010a */
[----:B------:R-:W-:Y:S01]  /*29c0*/  DFMA R12, R12, R12, R12 ;  /* 0x0000000c0c0c722b */ /* 0x000fe2000000000c */
[----:B------:R-:W-:-:S07]  /*29d0*/  FSETP.GEU.AND P3, PT, |R29|, 6.5827683646048100446e-37, PT ;  /* 0x036000001d00780b */ /* 0x000fce0003f6e200 */
        /* <DEDUP_REMOVED lines=17> */
.L_x_36:
[----:B------:R-:W-:Y:S05]  /*2af0*/  BSYNC.RECONVERGENT B0 ;  /* 0x0000000000007941 */ /* 0x000fea0003800200 */
.L_x_35:
[----:B------:R-:W-:Y:S01]  /*2b00*/  DADD R10, R8, 1 ;  /* 0x3ff00000080a7429 */ /* 0x000fe20000000000 */
[----:B------:R-:W-:Y:S01]  /*2b10*/  BSSY.RECONVERGENT B0, `(.L_x_37) ;  /* 0x0000016000007945 */ /* 0x000fe20003800200 */
[----:B------:R-:W-:-:S04]  /*2b20*/  IMAD.MOV.U32 R8, RZ, RZ, 0x1 ;  /* 0x00000001ff087424 */ /* 0x000fc800078e00ff */
[----:B------:R-:W0:Y:S02]  /*2b30*/  MUFU.RCP64H R9, R11 ;  /* 0x0000000b00097308 */ /* 0x000e240000001800 */
[----:B0-----:R-:W-:-:S08]  /*2b40*/  DFMA R12, -R10, R8, 1 ;  /* 0x3ff000000a0c742b */ /* 0x001fd00000000108 */
[----:B------:R-:W-:-:S08]  /*2b50*/  DFMA R12, R12, R12, R12 ;  /* 0x0000000c0c0c722b */ /* 0x000fd0000000000c */
[----:B------:R-:W-:-:S08]  /*2b60*/  DFMA R12, R8, R12, R8 ;  /* 0x0000000c080c722b */ /* 0x000fd00000000008 */
[----:B------:R-:W-:-:S08]  /*2b70*/  DFMA R8, -R10, R12, 1 ;  /* 0x3ff000000a08742b */ /* 0x000fd0000000010c */
[----:B------:R-:W-:-:S08]  /*2b80*/  DFMA R8, R12, R8, R12 ;  /* 0x000000080c08722b */ /* 0x000fd0000000000c */
[----:B------:R-:W-:-:S08]  /*2b90*/  DMUL R12, R8, 100 ;  /* 0x40590000080c7828 */ /* 0x000fd00000000000 */
[----:B------:R-:W-:-:S08]  /*2ba0*/  DFMA R14, -R10, R12, 100 ;  /* 0x405900000a0e742b */ /* 0x000fd0000000010c */
[----:B------:R-:W-:-:S10]  /*2bb0*/  DFMA R8, R8, R14, R12 ;  /* 0x0000000e0808722b */ /* 0x000fd4000000000c */
[----:B------:R-:W-:-:S05]  /*2bc0*/  FFMA R0, RZ, R11, R9 ;  /* 0x0000000bff007223 */ /* 0x000fca0000000009 */
[----:B------:R-:W-:-:S13]  /*2bd0*/  FSETP.GT.AND P0, PT, |R0|, 1.469367938527859385e-39, PT ;  /* 0x001000000000780b */ /* 0x000fda0003f04200 */
[----:B------:R-:W-:Y:S05]  /*2be0*/  @P0 BRA `(.L_x_38) ;  /* 0x0000000000200947 */ /* 0x000fea0003800000 */
[----:B------:R-:W-:Y:S01]  /*2bf0*/  IMAD.MOV.U32 R31, RZ, RZ, R10 ;  /* 0x000000ffff1f7224 */ /* 0x000fe200078e000a */
[----:B------:R-:W-:Y:S01]  /*2c00*/  MOV R30, R11 ;  /* 0x0000000b001e7202 */ /* 0x000fe20000000f00 */
[----:B------:R-:W-:Y:S01]  /*2c10*/  IMAD.MOV.U32 R10, RZ, RZ, RZ ;  /* 0x000000ffff0a7224 */ /* 0x000fe200078e00ff */
[----:B------:R-:W-:Y:S01]  /*2c20*/  MOV R0, 0x2c50 ;  /* 0x00002c5000007802 */ /* 0x000fe20000000f00 */
[----:B------:R-:W-:-:S07]  /*2c30*/  IMAD.MOV.U32 R11, RZ, RZ, 0x40590000 ;  /* 0x40590000ff0b7424 */ /* 0x000fce00078e00ff */
[----:B------:R-:W-:Y:S05]  /*2c40*/  CALL.REL.NOINC `($__internal_1_$__cuda_sm20_div_rn_f64_full) ;  /* 0x00000008009c7944 */ /* 0x000fea0003c00000 */
[----:B------:R-:W-:Y:S02]  /*2c50*/  IMAD.MOV.U32 R8, RZ, RZ, R10 ;  /* 0x000000ffff087224 */ /* 0x000fe400078e000a */
[----:B------:R-:W-:-:S07]  /*2c60*/  IMAD.MOV.U32 R9, RZ, RZ, R11 ;  /* 0x000000ffff097224 */ /* 0x000fce00078e000b */
.L_x_38:
[----:B------:R-:W-:Y:S05]  /*2c70*/  BSYNC.RECONVERGENT B0 ;  /* 0x0000000000007941 */ /* 0x000fea0003800200 */
.L_x_37:
[----:B------:R-:W-:Y:S01]  /*2c80*/  DADD R8, -R8, 100 ;  /* 0x4059000008087429 */ /* 0x000fe20000000100 */
[----:B------:R-:W-:Y:S01]  /*2c90*/  UMOV UR4, 0x9999999a ;  /* 0x9999999a00047882 */ /* 0x000fe20000000000 */
[----:B------:R-:W-:Y:S01]  /*2ca0*/  UMOV UR5, 0x3fb99999 ;  /* 0x3fb9999900057882 */ /* 0x000fe20000000000 */
[----:B------:R-:W-:Y:S05]  /*2cb0*/  BSSY.RECONVERGENT B0, `(.L_x_39) ;  /* 0x0000070000007945 */ /* 0x000fea0003800200 */
[----:B------:R-:W-:Y:S02]  /*2cc0*/  DADD R10, R8, -50 ;  /* 0xc0490000080a7429 */ /* 0x000fe40000000000 */
[----:B------:R-:W0:Y:S06]  /*2cd0*/  LDC R9, c[0x0][0x39c] ;  /* 0x0000e700ff097b82 */ /* 0x000e2c0000000800 */
[----:B------:R-:W-:-:S10]  /*2ce0*/  DMUL R10, R10, UR4 ;  /* 0x000000040a0a7c28 */ /* 0x000fd40008000000 */
[----:B------:R-:W-:Y:S02]  /*2cf0*/  FSEL R10, R10, 4.6167694902729170502e-16, P2 ;  /* 0x260511bf0a0a7808 */ /* 0x000fe40001000000 */
[----:B------:R-:W-:-:S04]  /*2d00*/  FSEL R11, R11, 2.3063118457794189453, P2 ;  /* 0x40139a9d0b0b7808 */ /* 0x000fc80001000000 */
[----:B------:R1:W2:Y:S01]  /*2d10*/  F2F.F32.F64 R8, R10 ;  /* 0x0000000a00087310 */ /* 0x0002a20000301000 */
[----:B0-----:R-:W-:-:S13]  /*2d20*/  ISETP.GE.AND P0, PT, R4, R9, PT ;  /* 0x000000090400720c */ /* 0x001fda0003f06270 */
[----:B-12---:R-:W-:Y:S05]  /*2d30*/  @P0 BRA `(.L_x_40) ;  /* 0x0000000000d00947 */ /* 0x006fea0003800000 */
[----:B------:R-:W0:Y:S01]  /*2d40*/  S2UR UR6, SR_CgaCtaId ;  /* 0x00000000000679c3 */ /* 0x000e220000008800 */
[----:B------:R-:W-:Y:S01]  /*2d50*/  UMOV UR4, 0x400 ;  /* 0x0000040000047882 */ /* 0x000fe20000000000 */
[----:B------:R-:W-:Y:S01]  /*2d60*/  IADD3 R4, PT, PT, R4, 0x1, RZ ;  /* 0x0000000104047810 */ /* 0x000fe20007ffe0ff */
[----:B------:R-:W1:Y:S03]  /*2d70*/  F2F.F64.F32 R10, R8 ;  /* 0x00000008000a7310 */ /* 0x000e660000201800 */
[----:B------:R-:W-:Y:S02]  /*2d80*/  ISETP.NE.AND P2, PT, R4, R9, PT ;  /* 0x000000090400720c */ /* 0x000fe40003f45270 */
[----:B------:R-:W2:Y:S03]  /*2d90*/  S2UR UR7, SR_SWINHI ;  /* 0x00000000000779c3 */ /* 0x000ea60000002f00 */
[----:B------:R-:W3:Y:S01]  /*2da0*/  I2F.F64 R12, R4 ;  /* 0x00000004000c7312 */ /* 0x000ee20000201c00 */
[C---:B-1----:R-:W-:Y:S01]  /*2db0*/  DADD R16, R10.reuse, R16 ;  /* 0x000000000a107229 */ /* 0x042fe20000000010 */
[----:B0-----:R-:W-:Y:S01]  /*2dc0*/  ULEA UR6, UR6, UR4, 0x18 ;  /* 0x0000000406067291 */ /* 0x001fe2000f8ec0ff */
[----:B---3--:R-:W-:-:S06]  /*2dd0*/  DFMA R18, R10, R12, R18 ;  /* 0x0000000c0a12722b */ /* 0x008fcc0000000012 */
[----:B------:R-:W-:Y:S01]  /*2de0*/  UMOV UR4, UR6 ;  /* 0x0000000600047c82 */ /* 0x000fe20008000000 */
[----:B--2---:R-:W-:Y:S01]  /*2df0*/  UMOV UR5, UR7 ;  /* 0x0000000700057c82 */ /* 0x004fe20008000000 */
[----:B------:R-:W-:-:S04]  /*2e00*/  ISETP.NE.U32.AND P0, PT, RZ, UR4, PT ;  /* 0x00000004ff007c0c */ /* 0x000fc8000bf05070 */
[----:B------:R-:W-:-:S13]  /*2e10*/  ISETP.NE.AND.EX P0, PT, RZ, UR5, PT, P0 ;  /* 0x00000005ff007c0c */ /* 0x000fda000bf05300 */
[----:B------:R-:W0:Y:S02]  /*2e20*/  @P0 S2R R0, SR_TID.X ;  /* 0x0000000000000919 */ /* 0x000e240000002100 */
[----:B0-----:R-:W-:-:S05]  /*2e30*/  @P0 IMAD R0, R0, R9, RZ ;  /* 0x0000000900000224 */ /* 0x001fca00078e02ff */
[----:B------:R-:W-:-:S05]  /*2e40*/  @P0 LEA R0, R0, UR6, 0x2 ;  /* 0x0000000600000c11 */ /* 0x000fca000f8e10ff */
[C---:B------:R-:W-:Y:S02]  /*2e50*/  @P0 IMAD R15, R5.reuse, 0x4, R0 ;  /* 0x00000004050f0824 */ /* 0x040fe400078e0200 */
[----:B------:R-:W-:-:S03]  /*2e60*/  VIADD R0, R5, 0x1 ;  /* 0x0000000105007836 */ /* 0x000fc60000000000 */
[----:B------:R1:W-:Y:S02]  /*2e70*/  @P0 STS [R15], R8 ;  /* 0x000000080f000388 */ /* 0x0003e40000000800 */
[----:B------:R-:W-:-:S04]  /*2e80*/  ISETP.NE.AND P0, PT, R0, R9, PT ;  /* 0x000000090000720c */ /* 0x000fc80003f05270 */
[----:B------:R-:W-:Y:S01]  /*2e90*/  SEL R5, R0, RZ, P0 ;  /* 0x000000ff00057207 */ /* 0x000fe20000000000 */
[----:B------:R-:W-:Y:S08]  /*2ea0*/  @P2 BRA `(.L_x_41) ;  /* 0x0000000400402947 */ /* 0x000ff00003800000 */
[----:B------:R-:W-:Y:S01]  /*2eb0*/  DMUL R10, R18, R20 ;  /* 0x00000014120a7228 */ /* 0x000fe20000000000 */
[----:B-1----:R-:W0:Y:S01]  /*2ec0*/  LDC.64 R8, c[0x0][0x3a0] ;  /* 0x0000e800ff087b82 */ /* 0x002e220000000a00 */
[----:B------:R-:W-:Y:S01]  /*2ed0*/  IMAD.MOV.U32 R30, RZ, RZ, 0x3c80f082 ;  /* 0x3c80f082ff1e7424 */ /* 0x000fe200078e00ff */
[----:B------:R-:W1:Y:S01]  /*2ee0*/  LDCU UR4, c[0x0][0x39c] ;  /* 0x00007380ff0477ac */ /* 0x000e620008000800 */
[----:B------:R-:W-:Y:S02]  /*2ef0*/  IMAD.MOV.U32 R15, RZ, RZ, 0x3f800000 ;  /* 0x3f800000ff0f7424 */ /* 0x000fe400078e00ff */
[----:B------:R-:W2:Y:S04]  /*2f00*/  F2F.F32.F64 R4, R10 ;  /* 0x0000000a00047310 */ /* 0x000ea80000301000 */
[----:B------:R-:W-:-:S04]  /*2f10*/  SHF.R.U32.HI R14, RZ, 0x1f, R11 ;  /* 0x0000001fff0e7819 */ /* 0x000fc8000001160b */
[----:B------:R-:W-:-:S04]  /*2f20*/  LOP3.LUT R14, R14, 0x1, RZ, 0xc0, !PT ;  /* 0x000000010e0e7812 */ /* 0x000fc800078ec0ff */
[----:B------:R-:W-:Y:S01]  /*2f30*/  ISETP.NE.U32.AND P0, PT, R14, 0x1, PT ;  /* 0x000000010e00780c */ /* 0x000fe20003f05070 */
[C---:B--2---:R-:W-:Y:S01]  /*2f40*/  FMUL R0, |R4|.reuse, 2.8853900432586669922 ;  /* 0x4038aa3b04007820 */ /* 0x044fe20000400200 */
[C---:B------:R-:W-:Y:S01]  /*2f50*/  FMUL R13, R4.reuse, R4 ;  /* 0x00000004040d7220 */ /* 0x040fe20000400000 */
[C---:B------:R-:W-:Y:S02]  /*2f60*/  FSETP.GE.AND P2, PT, |R4|.reuse, 9.010913848876953125, PT ;  /* 0x41102cb40400780b */ /* 0x040fe40003f46200 */
[----:B------:R-:W-:Y:S01]  /*2f70*/  FSETP.GE.AND P3, PT, |R4|, 0.60000002384185791016, PT ;  /* 0x3f19999a0400780b */ /* 0x000fe20003f66200 */
[----:B------:R-:W-:Y:S01]  /*2f80*/  FFMA R10, R13, R30, -0.052303962409496307373 ;  /* 0xbd563cae0d0a7423 */ /* 0x000fe2000000001e */
[----:B------:R-:W2:Y:S01]  /*2f90*/  MUFU.EX2 R0, R0 ;  /* 0x0000000000007308 */ /* 0x000ea20000000800 */
[----:B------:R-:W-:Y:S01]  /*2fa0*/  ISETP.NE.U32.AND.EX P0, PT, RZ, RZ, PT, P0 ;  /* 0x000000ffff00720c */ /* 0x000fe20003f05100 */
[----:B0-----:R-:W-:-:S04]  /*2fb0*/  IMAD.WIDE R8, R2, 0x4, R8 ;  /* 0x0000000402087825 */ /* 0x001fc800078e0208 */
[----:B--2---:R-:W-:-:S06]  /*2fc0*/  FADD R12, R0, 1 ;  /* 0x3f800000000c7421 */ /* 0x004fcc0000000000 */
[----:B------:R-:W0:Y:S02]  /*2fd0*/  MUFU.RCP R12, R12 ;  /* 0x0000000c000c7308 */ /* 0x000e240000001000 */
[----:B0-----:R-:W-:Y:S01]  /*2fe0*/  FFMA R0, R12, -2, R15 ;  /* 0xc00000000c007823 */ /* 0x001fe2000000000f */
[----:B------:R-:W-:-:S04]  /*2ff0*/  FFMA R12, R13, R10, 0.1331529766321182251 ;  /* 0x3e0859410d0c7423 */ /* 0x000fc8000000000a */
[----:B------:R-:W-:Y:S01]  /*3000*/  FSEL R10, R0, 1, !P2 ;  /* 0x3f800000000a7808 */ /* 0x000fe20005000000 */
[----:B------:R-:W-:-:S03]  /*3010*/  FFMA R0, R13, R12, -0.33332768082618713379 ;  /* 0xbeaaa9ed0d007423 */ /* 0x000fc6000000000c */
[----:B------:R-:W-:Y:S01]  /*3020*/  FSEL R11, -|R10|, |R10|, !P0 ;  /* 0x4000000a0a0b7208 */ /* 0x000fe20004000300 */
[----:B------:R-:W-:-:S04]  /*3030*/  FFMA R13, R13, R0, RZ ;  /* 0x000000000d0d7223 */ /* 0x000fc800000000ff */
[----:B------:R-:W-:Y:S01]  /*3040*/  @!P3 FFMA R11, R4, R13, R4 ;  /* 0x0000000d040bb223 */ /* 0x000fe20000000004 */
[----:B-1----:R-:W-:-:S04]  /*3050*/  MOV R4, UR4 ;  /* 0x0000000400047c02 */ /* 0x002fc80008000f00 */
[----:B------:R2:W-:Y:S01]  /*3060*/  STG.E desc[UR8][R8.64], R11 ;  /* 0x0000000b08007986 */ /* 0x0005e2000c101908 */
[----:B------:R-:W-:Y:S05]  /*3070*/  BRA `(.L_x_41) ;  /* 0x0000000000cc7947 */ /* 0x000fea0003800000 */
.L_x_40:
[----:B------:R-:W0:Y:S01]  /*3080*/  F2F.F64.F32 R10, R8 ;  /* 0x00000008000a7310 */ /* 0x000e220000201800 */
[----:B------:R-:W-:Y:S01]  /*3090*/  DADD R18, -R16, R18 ;  /* 0x0000000010127229 */ /* 0x000fe20000000112 */
[----:B------:R-:W1:Y:S01]  /*30a0*/  LDC.64 R12, c[0x0][0x3a0] ;  /* 0x0000e800ff0c7b82 */ /* 0x000e620000000a00 */
[----:B------:R-:W-:Y:S01]  /*30b0*/  IMAD.MOV.U32 R34, RZ, RZ, 0x3c80f082 ;  /* 0x3c80f082ff227424 */ /* 0x000fe200078e00ff */
[----:B------:R-:W-:Y:S01]  /*30c0*/  UMOV UR4, 0x400 ;  /* 0x0000040000047882 */ /* 0x000fe20000000000 */
[----:B------:R-:W-:-:S05]  /*30d0*/  IMAD.MOV.U32 R33, RZ, RZ, 0x3f800000 ;  /* 0x3f800000ff217424 */ /* 0x000fca00078e00ff */
[----:B------:R-:W2:Y:S01]  /*30e0*/  S2UR UR5, SR_CgaCtaId ;  /* 0x00000000000579c3 */ /* 0x000ea20000008800 */
[----:B0-----:R-:W-:Y:S02]  /*30f0*/  DFMA R18, R22, R10, R18 ;  /* 0x0000000a1612722b */ /* 0x001fe40000000012 */
[----:B------:R-:W-:-:S05]  /*3100*/  DADD R16, R10, R16 ;  /* 0x000000000a107229 */ /* 0x000fca0000000010 */
[----:B------:R-:W0:Y:S01]  /*3110*/  S2UR UR7, SR_SWINHI ;  /* 0x00000000000779c3 */ /* 0x000e220000002f00 */
[----:B------:R-:W-:Y:S01]  /*3120*/  CS2R R10, SRZ ;  /* 0x00000000000a7805 */ /* 0x000fe2000001ff00 */
[----:B------:R-:W-:Y:S01]  /*3130*/  DMUL R14, R18, R20 ;  /* 0x00000014120e7228 */ /* 0x000fe20000000000 */
[----:B-1----:R-:W-:-:S09]  /*3140*/  IMAD.WIDE R12, R2, 0x4, R12 ;  /* 0x00000004020c7825 */ /* 0x002fd200078e020c */
[----:B------:R-:W1:Y:S01]  /*3150*/  F2F.F32.F64 R14, R14 ;  /* 0x0000000e000e7310 */ /* 0x000e620000301000 */
[----:B------:R-:W-:Y:S01]  /*3160*/  SHF.R.U32.HI R32, RZ, 0x1f, R15 ;  /* 0x0000001fff207819 */ /* 0x000fe2000001160f */
[----:B--2---:R-:W-:-:S03]  /*3170*/  ULEA UR6, UR5, UR4, 0x18 ;  /* 0x0000000405067291 */ /* 0x004fc6000f8ec0ff */
[----:B------:R-:W-:-:S04]  /*3180*/  LOP3.LUT R32, R32, 0x1, RZ, 0xc0, !PT ;  /* 0x0000000120207812 */ /* 0x000fc800078ec0ff */
[----:B------:R-:W-:Y:S01]  /*3190*/  ISETP.NE.U32.AND P0, PT, R32, 0x1, PT ;  /* 0x000000012000780c */ /* 0x000fe20003f05070 */
[----:B------:R-:W-:Y:S01]  /*31a0*/  UMOV UR4, UR6 ;  /* 0x0000000600047c82 */ /* 0x000fe20008000000 */
[----:B0-----:R-:W-:Y:S01]  /*31b0*/  UMOV UR5, UR7 ;  /* 0x0000000700057c82 */ /* 0x001fe20008000000 */
[----:B------:R-:W-:Y:S01]  /*31c0*/  UISETP.NE.U32.AND UP0, UPT, UR4, URZ, UPT ;  /* 0x000000ff0400728c */ /* 0x000fe2000bf05070 */
[----:B------:R-:W-:Y:S01]  /*31d0*/  ISETP.NE.U32.AND.EX P0, PT, RZ, RZ, PT, P0 ;  /* 0x000000ffff00720c */ /* 0x000fe20003f05100 */
[C---:B-1----:R-:W-:Y:S01]  /*31e0*/  FMUL R0, |R14|.reuse, 2.8853900432586669922 ;  /* 0x4038aa3b0e007820 */ /* 0x042fe20000400200 */
[C---:B------:R-:W-:Y:S01]  /*31f0*/  FMUL R31, R14.reuse, R14 ;  /* 0x0000000e0e1f7220 */ /* 0x040fe20000400000 */
[C---:B------:R-:W-:Y:S01]  /*3200*/  FSETP.GE.AND P2, PT, |R14|.reuse, 9.010913848876953125, PT ;  /* 0x41102cb40e00780b */ /* 0x040fe20003f46200 */
[----:B------:R-:W-:Y:S01]  /*3210*/  UISETP.NE.AND.EX UP0, UPT, UR5, URZ, UPT, UP0 ;  /* 0x000000ff0500728c */ /* 0x000fe2000bf05300 */
[----:B------:R-:W-:Y:S01]  /*3220*/  FSETP.GE.AND P3, PT, |R14|, 0.60000002384185791016, PT ;  /* 0x3f19999a0e00780b */ /* 0x000fe20003f66200 */
[C---:B------:R-:W-:Y:S01]  /*3230*/  FFMA R32, R31.reuse, R34, -0.052303962409496307373 ;  /* 0xbd563cae1f207423 */ /* 0x040fe20000000022 */
[----:B------:R-:W0:Y:S03]  /*3240*/  MUFU.EX2 R0, R0 ;  /* 0x0000000000007308 */ /* 0x000e260000000800 */
[----:B------:R-:W-:Y:S01]  /*3250*/  FFMA R32, R31, R32, 0.1331529766321182251 ;  /* 0x3e0859411f207423 */ /* 0x000fe20000000020 */
[----:B0-----:R-:W-:-:S06]  /*3260*/  FADD R30, R0, 1 ;  /* 0x3f800000001e7421 */ /* 0x001fcc0000000000 */
[----:B------:R-:W0:Y:S02]  /*3270*/  MUFU.RCP R30, R30 ;  /* 0x0000001e001e7308 */ /* 0x000e240000001000 */
[----:B0-----:R-:W-:-:S05]  /*3280*/  FFMA R0, R30, -2, R33 ;  /* 0xc00000001e007823 */ /* 0x001fca0000000021 */
[----:B------:R-:W-:Y:S01]  /*3290*/  FSEL R15, R0, 1, !P2 ;  /* 0x3f800000000f7808 */ /* 0x000fe20005000000 */
[----:B------:R-:W-:-:S03]  /*32a0*/  FFMA R0, R31, R32, -0.33332768082618713379 ;  /* 0xbeaaa9ed1f007423 */ /* 0x000fc60000000020 */
[----:B------:R-:W-:Y:S01]  /*32b0*/  FSEL R15, -|R15|, |R15|, !P0 ;  /* 0x4000000f0f0f7208 */ /* 0x000fe20004000300 */
[----:B------:R-:W-:-:S04]  /*32c0*/  FFMA R31, R31, R0, RZ ;  /* 0x000000001f1f7223 */ /* 0x000fc800000000ff */
[----:B------:R-:W-:-:S05]  /*32d0*/  @!P3 FFMA R15, R14, R31, R14 ;  /* 0x0000001f0e0fb223 */ /* 0x000fca000000000e */
[----:B------:R0:W-:Y:S01]  /*32e0*/  STG.E desc[UR8][R12.64], R15 ;  /* 0x0000000f0c007986 */ /* 0x0001e2000c101908 */
[----:B------:R-:W-:Y:S05]  /*32f0*/  BRA.U !UP0, `(.L_x_42) ;  /* 0x00000001081c7547 */ /* 0x000fea000b800000 */
[----:B------:R-:W1:Y:S02]  /*3300*/  S2R R0, SR_TID.X ;  /* 0x0000000000007919 */ /* 0x000e640000002100 */
[----:B-1----:R-:W-:-:S05]  /*3310*/  IMAD R0, R0, R9, RZ ;  /* 0x0000000900007224 */ /* 0x002fca00078e02ff */
[----:B------:R-:W-:-:S05]  /*3320*/  LEA R0, R0, UR6, 0x2 ;  /* 0x0000000600007c11 */ /* 0x000fca000f8e10ff */
[----:B0-----:R-:W-:-:S05]  /*3330*/  IMAD R13, R5, 0x4, R0 ;  /* 0x00000004050d7824 */ /* 0x001fca00078e0200 */
[----:B------:R-:W0:Y:S04]  /*3340*/  LDS R10, [R13] ;  /* 0x000000000d0a7984 */ /* 0x000e280000000800 */
[----:B------:R1:W-:Y:S02]  /*3350*/  STS [R13], R8 ;  /* 0x000000080d007388 */ /* 0x0003e40000000800 */
[----:B01----:R-:W2:Y:S02]  /*3360*/  F2F.F64.F32 R10, R10 ;  /* 0x0000000a000a7310 */ /* 0x003ea40000201800 */
.L_x_42:
[----:B------:R-:W-:Y:S01]  /*3370*/  VIADD R0, R5, 0x1 ;  /* 0x0000000105007836 */ /* 0x000fe20000000000 */
[----:B--2---:R-:W-:-:S04]  /*3380*/  DADD R16, R16, -R10 ;  /* 0x0000000010107229 */ /* 0x004fc8000000080a */
[----:B------:R-:W-:-:S04]  /*3390*/  ISETP.NE.AND P0, PT, R0, R9, PT ;  /* 0x000000090000720c */ /* 0x000fc80003f05270 */
[----:B------:R-:W-:-:S09]  /*33a0*/  SEL R5, R0, RZ, P0 ;  /* 0x000000ff00057207 */ /* 0x000fd20000000000 */
.L_x_41:
[----:B------:R-:W-:Y:S05]  /*33b0*/  BSYNC.RECONVERGENT B0 ;  /* 0x0000000000007941 */ /* 0x000fea0003800200 */
.L_x_39:
[----:B------:R-:W3:Y:S02]  /*33c0*/  LDCU UR4, c[0x0][0x390] ;  /* 0x00007200ff0477ac */ /* 0x000ee40008000800 */
[----:B---3--:R-:W-:Y:S01]  /*33d0*/  IADD3 R2, PT, PT, R2, UR4, RZ ;  /* 0x0000000402027c10 */ /* 0x008fe2000fffe0ff */
[----:B------:R-:W-:Y:S01]  /*33e0*/  VIADD R7, R7, UR4 ;  /* 0x0000000407077c36 */ /* 0x000fe20008000000 */
[----:B------:R-:W-:Y:S06]  /*33f0*/  @!P1 BRA `(.L_x_43) ;  /* 0xfffffff000e89947 */ /* 0x000fec000383ffff */
[----:B------:R-:W-:Y:S05]  /*3400*/  EXIT ;  /* 0x000000000000794d */ /* 0x000fea0003800000 */
        .weak           $__internal_0_$__cuda_sm20_dblrcp_rn_slowpath_v3
        .type           $__internal_0_$__cuda_sm20_dblrcp_rn_slowpath_v3,@function
        .size           $__internal_0_$__cuda_sm20_dblrcp_rn_slowpath_v3,($__internal_1_$__cuda_sm20_div_rn_f64_full - $__internal_0_$__cuda_sm20_dblrcp_rn_slowpath_v3)
$__internal_0_$__cuda_sm20_dblrcp_rn_slowpath_v3:
[----:B------:R-:W-:Y:S02]  /*3410*/  IMAD.MOV.U32 R10, RZ, RZ, R4 ;  /* 0x000000ffff0a7224 */ /* 0x000fe400078e0004 */
[----:B------:R-:W-:-:S06]  /*3420*/  IMAD.MOV.U32 R11, RZ, RZ, R5 ;  /* 0x000000ffff0b7224 */ /* 0x000fcc00078e0005 */
[----:B------:R-:W-:-:S14]  /*3430*/  DSETP.GTU.AND P0, PT, |R10|, +INF , PT ;  /* 0x7ff000000a00742a */ /* 0x000fdc0003f0c200 */
[----:B------:R-:W-:Y:S05]  /*3440*/  @P0 BRA `(.L_x_44) ;  /* 0x0000000000800947 */ /* 0x000fea0003800000 */
[----:B------:R-:W-:-:S05]  /*3450*/  LOP3.LUT R6, R5, 0x7fffffff, RZ, 0xc0, !PT ;  /* 0x7fffffff05067812 */ /* 0x000fca00078ec0ff */
[----:B------:R-:W-:-:S05]  /*3460*/  VIADD R4, R6, 0xffffffff ;  /* 0xffffffff06047836 */ /* 0x000fca0000000000 */
[----:B------:R-:W-:-:S13]  /*3470*/  ISETP.GE.U32.AND P0, PT, R4, 0x7fefffff, PT ;  /* 0x7fefffff0400780c */ /* 0x000fda0003f06070 */
[----:B------:R-:W-:Y:S02]  /*3480*/  @P0 LOP3.LUT R5, R11, 0x7ff00000, RZ, 0x3c, !PT ;  /* 0x7ff000000b050812 */ /* 0x000fe400078e3cff */
[----:B------:R-:W-:Y:S01]  /*3490*/  @P0 MOV R4, RZ ;  /* 0x000000ff00040202 */ /* 0x000fe20000000f00 */
[----:B------:R-:W-:Y:S06]  /*34a0*/  @P0 BRA `(.L_x_45) ;  /* 0x0000000000700947 */ /* 0x000fec0003800000 */
[----:B------:R-:W-:-:S13]  /*34b0*/  ISETP.GE.U32.AND P0, PT, R6, 0x1000001, PT ;  /* 0x010000010600780c */ /* 0x000fda0003f06070 */
[----:B------:R-:W-:Y:S05]  /*34c0*/  @!P0 BRA `(.L_x_46) ;  /* 0x0000000000388947 */ /* 0x000fea0003800000 */
[----:B------:R-:W-:Y:S02]  /*34d0*/  VIADD R5, R11, 0xc0200000 ;  /* 0xc02000000b057836 */ /* 0x000fe40000000000 */
[----:B------:R-:W-:Y:S02]  /*34e0*/  IMAD.MOV.U32 R4, RZ, RZ, R10 ;  /* 0x000000ffff047224 */ /* 0x000fe400078e000a */
[----:B------:R-:W0:Y:S01]  /*34f0*/  MUFU.RCP64H R7, R5 ;  /* 0x0000000500077308 */ /* 0x000e220000001800 */
[----:B------:R-:W-:-:S06]  /*3500*/  IMAD.MOV.U32 R6, RZ, RZ, R9 ;  /* 0x000000ffff067224 */ /* 0x000fcc00078e0009 */
[----:B0-----:R-:W-:-:S08]  /*3510*/  DFMA R8, -R4, R6, 1 ;  /* 0x3ff000000408742b */ /* 0x001fd00000000106 */
[----:B------:R-:W-:-:S08]  /*3520*/  DFMA R8, R8, R8, R8 ;  /* 0x000000080808722b */ /* 0x000fd00000000008 */
[----:B------:R-:W-:-:S08]  /*3530*/  DFMA R8, R6, R8, R6 ;  /* 0x000000080608722b */ /* 0x000fd00000000006 */
[----:B------:R-:W-:-:S08]  /*3540*/  DFMA R6, -R4, R8, 1 ;  /* 0x3ff000000406742b */ /* 0x000fd00000000108 */
[----:B------:R-:W-:-:S08]  /*3550*/  DFMA R6, R8, R6, R8 ;  /* 0x000000060806722b */ /* 0x000fd00000000008 */
[----:B------:R-:W-:-:S08]  /*3560*/  DMUL R6, R6, 2.2250738585072013831e-308 ;  /* 0x0010000006067828 */ /* 0x000fd00000000000 */
[----:B------:R-:W-:-:S08]  /*3570*/  DFMA R8, -R10, R6, 1 ;  /* 0x3ff000000a08742b */ /* 0x000fd00000000106 */
[----:B------:R-:W-:-:S08]  /*3580*/  DFMA R8, R8, R8, R8 ;  /* 0x000000080808722b */ /* 0x000fd00000000008 */
[----:B------:R-:W-:Y:S01]  /*3590*/  DFMA R4, R6, R8, R6 ;  /* 0x000000080604722b */ /* 0x000fe20000000006 */
[----:B------:R-:W-:Y:S10]  /*35a0*/  BRA `(.L_x_45) ;  /* 0x0000000000307947 */ /* 0x000ff40003800000 */
.L_x_46:
[----:B------:R-:W-:Y:S01]  /*35b0*/  DMUL R6, R10, 8.11296384146066816958e+31 ;  /* 0x469000000a067828 */ /* 0x000fe20000000000 */
[----:B------:R-:W-:-:S05]  /*35c0*/  IMAD.MOV.U32 R4, RZ, RZ, R9 ;  /* 0x000000ffff047224 */ /* 0x000fca00078e0009 */
[----:B------:R-:W0:Y:S02]  /*35d0*/  MUFU.RCP64H R5, R7 ;  /* 0x0000000700057308 */ /* 0x000e240000001800 */
[----:B0-----:R-:W-:-:S08]  /*35e0*/  DFMA R8, -R6, R4, 1 ;  /* 0x3ff000000608742b */ /* 0x001fd00000000104 */
[----:B------:R-:W-:-:S08]  /*35f0*/  DFMA R8, R8, R8, R8 ;  /* 0x000000080808722b */ /* 0x000fd00000000008 */
[----:B------:R-:W-:-:S08]  /*3600*/  DFMA R8, R4, R8, R4 ;  /* 0x000000080408722b */ /* 0x000fd00000000004 */
[----:B------:R-:W-:-:S08]  /*3610*/  DFMA R4, -R6, R8, 1 ;  /* 0x3ff000000604742b */ /* 0x000fd00000000108 */
[----:B------:R-:W-:-:S08]  /*3620*/  DFMA R4, R8, R4, R8 ;  /* 0x000000040804722b */ /* 0x000fd00000000008 */
[----:B------:R-:W-:Y:S01]  /*3630*/  DMUL R4, R4, 8.11296384146066816958e+31 ;  /* 0x4690000004047828 */ /* 0x000fe20000000000 */
[----:B------:R-:W-:Y:S10]  /*3640*/  BRA `(.L_x_45) ;  /* 0x0000000000087947 */ /* 0x000ff40003800000 */
.L_x_44:
[----:B------:R-:W-:Y:S02]  /*3650*/  LOP3.LUT R5, R11, 0x80000, RZ, 0xfc, !PT ;  /* 0x000800000b057812 */ /* 0x000fe400078efcff */
[----:B------:R-:W-:-:S07]  /*3660*/  MOV R4, R10 ;  /* 0x0000000a00047202 */ /* 0x000fce0000000f00 */
.L_x_45:
[----:B------:R-:W-:Y:S02]  /*3670*/  IMAD.MOV.U32 R20, RZ, RZ, R4 ;  /* 0x000000ffff147224 */ /* 0x000fe400078e0004 */
[----:B------:R-:W-:Y:S02]  /*3680*/  IMAD.MOV.U32 R21, RZ, RZ, R5 ;  /* 0x000000ffff157224 */ /* 0x000fe400078e0005 */
[----:B------:R-:W-:Y:S02]  /*3690*/  IMAD.MOV.U32 R4, RZ, RZ, R0 ;  /* 0x000000ffff047224 */ /* 0x000fe400078e0000 */
[----:B------:R-:W-:-:S04]  /*36a0*/  IMAD.MOV.U32 R5, RZ, RZ, 0x0 ;  /* 0x00000000ff057424 */ /* 0x000fc800078e00ff */
[----:B------:R-:W-:Y:S05]  /*36b0*/  RET.REL.NODEC R4 `(ift_rsi_many_series_one_param_f32) ;  /* 0xffffffc804507950 */ /* 0x000fea0003c3ffff */
        .weak           $__internal_1_$__cuda_sm20_div_rn_f64_full
        .type           $__internal_1_$__cuda_sm20_div_rn_f64_full,@function
        .size           $__internal_1_$__cuda_sm20_div_rn_f64_full,(.L_x_97 - $__internal_1_$__cuda_sm20_div_rn_f64_full)
$__internal_1_$__cuda_sm20_div_rn_f64_full:
[----:B------:R-:W-:Y:S01]  /*36c0*/  IMAD.MOV.U32 R15, RZ, RZ, R11 ;  /* 0x000000ffff0f7224 */ /* 0x000fe200078e000b */
[C---:B------:R-:W-:Y:S01]  /*36d0*/  FSETP.GEU.AND P0, PT, |R30|.reuse, 1.469367938527859385e-39, PT ;  /* 0x001000001e00780b */ /* 0x040fe20003f0e200 */
[----:B------:R-:W-:Y:S01]  /*36e0*/  IMAD.MOV.U32 R11, RZ, RZ, R30 ;  /* 0x000000ffff0b7224 */ /* 0x000fe200078e001e */
[----:B------:R-:W-:Y:S01]  /*36f0*/  MOV R14, R10 ;  /* 0x0000000a000e7202 */ /* 0x000fe20000000f00 */
[--C-:B------:R-:W-:Y:S01]  /*3700*/  IMAD.MOV.U32 R10, RZ, RZ, R31.reuse ;  /* 0x000000ffff0a7224 */ /* 0x100fe200078e001f */
[C---:B------:R-:W-:Y:S01]  /*3710*/  FSETP.GEU.AND P4, PT, |R15|.reuse, 1.469367938527859385e-39, PT ;  /* 0x001000000f00780b */ /* 0x040fe20003f8e200 */
[----:B------:R-:W-:Y:S01]  /*3720*/  IMAD.MOV.U32 R34, RZ, RZ, 0x1 ;  /* 0x00000001ff227424 */ /* 0x000fe200078e00ff */
[----:B------:R-:W-:Y:S01]  /*3730*/  LOP3.LUT R12, R30, 0x800fffff, RZ, 0xc0, !PT ;  /* 0x800fffff1e0c7812 */ /* 0x000fe200078ec0ff */
[----:B------:R-:W-:Y:S01]  /*3740*/  BSSY.RECONVERGENT B1, `(.L_x_47) ;  /* 0x0000053000017945 */ /* 0x000fe20003800200 */
[----:B------:R-:W-:Y:S02]  /*3750*/  LOP3.LUT R8, R15, 0x7ff00000, RZ, 0xc0, !PT ;  /* 0x7ff000000f087812 */ /* 0x000fe400078ec0ff */
[----:B------:R-:W-:Y:S01]  /*3760*/  LOP3.LUT R13, R12, 0x3ff00000, RZ, 0xfc, !PT ;  /* 0x3ff000000c0d7812 */ /* 0x000fe200078efcff */
[----:B------:R-:W-:Y:S01]  /*3770*/  IMAD.MOV.U32 R12, RZ, RZ, R31 ;  /* 0x000000ffff0c7224 */ /* 0x000fe200078e001f */
[----:B------:R-:W-:Y:S01]  /*3780*/  LOP3.LUT R39, R30, 0x7ff00000, RZ, 0xc0, !PT ;  /* 0x7ff000001e277812 */ /* 0x000fe200078ec0ff */
[----:B------:R-:W-:Y:S01]  /*3790*/  @!P0 DMUL R12, R10, 8.98846567431157953865e+307 ;  /* 0x7fe000000a0c8828 */ /* 0x000fe20000000000 */
[----:B------:R-:W-:-:S02]  /*37a0*/  IMAD.MOV.U32 R30, RZ, RZ, R14 ;  /* 0x000000ffff1e7224 */ /* 0x000fc400078e000e */
[C---:B------:R-:W-:Y:S01]  /*37b0*/  ISETP.GE.U32.AND P3, PT, R8.reuse, R39, PT ;  /* 0x000000270800720c */ /* 0x040fe20003f66070 */
[----:B------:R-:W-:Y:S01]  /*37c0*/  @!P4 IMAD.MOV.U32 R32, RZ, RZ, RZ ;  /* 0x000000ffff20c224 */ /* 0x000fe200078e00ff */
[----:B------:R-:W-:Y:S01]  /*37d0*/  @!P4 LOP3.LUT R9, R11, 0x7ff00000, RZ, 0xc0, !PT ;  /* 0x7ff000000b09c812 */ /* 0x000fe200078ec0ff */
[----:B------:R-:W0:Y:S03]  /*37e0*/  MUFU.RCP64H R35, R13 ;  /* 0x0000000d00237308 */ /* 0x000e260000001800 */
[----:B------:R-:W-:Y:S02]  /*37f0*/  @!P4 ISETP.GE.U32.AND P5, PT, R8, R9, PT ;  /* 0x000000090800c20c */ /* 0x000fe40003fa6070 */
[----:B------:R-:W-:Y:S02]  /*3800*/  MOV R9, 0x1ca00000 ;  /* 0x1ca0000000097802 */ /* 0x000fe40000000f00 */
[----:B------:R-:W-:-:S02]  /*3810*/  @!P0 LOP3.LUT R39, R13, 0x7ff00000, RZ, 0xc0, !PT ;  /* 0x7ff000000d278812 */ /* 0x000fc400078ec0ff */
[C---:B------:R-:W-:Y:S02]  /*3820*/  @!P4 SEL R33, R9.reuse, 0x63400000, !P5 ;  /* 0x634000000921c807 */ /* 0x040fe40006800000 */
[----:B------:R-:W-:Y:S02]  /*3830*/  SEL R31, R9, 0x63400000, !P3 ;  /* 0x63400000091f7807 */ /* 0x000fe40005800000 */
[--C-:B------:R-:W-:Y:S02]  /*3840*/  @!P4 LOP3.LUT R33, R33, 0x80000000, R15.reuse, 0xf8, !PT ;  /* 0x800000002121c812 */ /* 0x100fe400078ef80f */
[----:B------:R-:W-:Y:S02]  /*3850*/  LOP3.LUT R31, R31, 0x800fffff, R15, 0xf8, !PT ;  /* 0x800fffff1f1f7812 */ /* 0x000fe400078ef80f */
[----:B------:R-:W-:-:S06]  /*3860*/  @!P4 LOP3.LUT R33, R33, 0x100000, RZ, 0xfc, !PT ;  /* 0x001000002121c812 */ /* 0x000fcc00078efcff */
[----:B------:R-:W-:Y:S02]  /*3870*/  @!P4 DFMA R30, R30, 2, -R32 ;  /* 0x400000001e1ec82b */ /* 0x000fe40000000820 */
[----:B0-----:R-:W-:-:S08]  /*3880*/  DFMA R32, R34, -R12, 1 ;  /* 0x3ff000002220742b */ /* 0x001fd0000000080c */
[----:B------:R-:W-:-:S08]  /*3890*/  DFMA R32, R32, R32, R32 ;  /* 0x000000202020722b */ /* 0x000fd00000000020 */
[----:B------:R-:W-:-:S08]  /*38a0*/  DFMA R32, R34, R32, R34 ;  /* 0x000000202220722b */ /* 0x000fd00000000022 */
[----:B------:R-:W-:-:S08]  /*38b0*/  DFMA R34, R32, -R12, 1 ;  /* 0x3ff000002022742b */ /* 0x000fd0000000080c */
[----:B------:R-:W-:-:S08]  /*38c0*/  DFMA R32, R32, R34, R32 ;  /* 0x000000222020722b */ /* 0x000fd00000000020 */
[----:B------:R-:W-:-:S08]  /*38d0*/  DMUL R34, R32, R30 ;  /* 0x0000001e20227228 */ /* 0x000fd00000000000 */
[----:B------:R-:W-:-:S08]  /*38e0*/  DFMA R36, R34, -R12, R30 ;  /* 0x8000000c2224722b */ /* 0x000fd0000000001e */
[----:B------:R-:W-:Y:S01]  /*38f0*/  DFMA R36, R32, R36, R34 ;  /* 0x000000242024722b */ /* 0x000fe20000000022 */
[----:B------:R-:W-:Y:S01]  /*3900*/  IMAD.MOV.U32 R32, RZ, RZ, R8 ;  /* 0x000000ffff207224 */ /* 0x000fe200078e0008 */
[----:B------:R-:W-:-:S04]  /*3910*/  @!P4 LOP3.LUT R32, R31, 0x7ff00000, RZ, 0xc0, !PT ;  /* 0x7ff000001f20c812 */ /* 0x000fc800078ec0ff */
[----:B------:R-:W-:-:S04]  /*3920*/  IADD3 R33, PT, PT, R32, -0x1, RZ ;  /* 0xffffffff20217810 */ /* 0x000fc80007ffe0ff */
[----:B------:R-:W-:Y:S01]  /*3930*/  ISETP.GT.U32.AND P0, PT, R33, 0x7feffffe, PT ;  /* 0x7feffffe2100780c */ /* 0x000fe20003f04070 */
[----:B------:R-:W-:-:S05]  /*3940*/  VIADD R33, R39, 0xffffffff ;  /* 0xffffffff27217836 */ /* 0x000fca0000000000 */
[----:B------:R-:W-:-:S13]  /*3950*/  ISETP.GT.U32.OR P0, PT, R33, 0x7feffffe, P0 ;  /* 0x7feffffe2100780c */ /* 0x000fda0000704470 */
[----:B------:R-:W-:Y:S05]  /*3960*/  @P0 BRA `(.L_x_48) ;  /* 0x00000000006c0947 */ /* 0x000fea0003800000 */
[----:B------:R-:W-:Y:S02]  /*3970*/  LOP3.LUT R15, R11, 0x7ff00000, RZ, 0xc0, !PT ;  /* 0x7ff000000b0f7812 */ /* 0x000fe400078ec0ff */
[----:B------:R-:W-:Y:S02]  /*3980*/  MOV R14, RZ ;  /* 0x000000ff000e7202 */ /* 0x000fe40000000f00 */
[CC--:B------:R-:W-:Y:S02]  /*3990*/  ISETP.GE.U32.AND P0, PT, R8.reuse, R15.reuse, PT ;  /* 0x0000000f0800720c */ /* 0x0c0fe40003f06070 */
[----:B------:R-:W-:Y:S02]  /*39a0*/  VIADDMNMX R8, R8, -R15, 0xb9600000, !PT ;  /* 0xb960000008087446 */ /* 0x000fe4000780090f */
[----:B------:R-:W-:Y:S02]  /*39b0*/  SEL R9, R9, 0x63400000, !P0 ;  /* 0x6340000009097807 */ /* 0x000fe40004000000 */
[----:B------:R-:W-:-:S05]  /*39c0*/  VIMNMX R8, PT, PT, R8, 0x46a00000, PT ;  /* 0x46a0000008087848 */ /* 0x000fca0003fe0100 */
[----:B------:R-:W-:-:S04]  /*39d0*/  IMAD.IADD R32, R8, 0x1, -R9 ;  /* 0x0000000108207824 */ /* 0x000fc800078e0a09 */
[----:B------:R-:W-:-:S06]  /*39e0*/  VIADD R15, R32, 0x7fe00000 ;  /* 0x7fe00000200f7836 */ /* 0x000fcc0000000000 */
[----:B------:R-:W-:-:S10]  /*39f0*/  DMUL R8, R36, R14 ;  /* 0x0000000e24087228 */ /* 0x000fd40000000000 */
[----:B------:R-:W-:-:S13]  /*3a00*/  FSETP.GTU.AND P0, PT, |R9|, 1.469367938527859385e-39, PT ;  /* 0x001000000900780b */ /* 0x000fda0003f0c200 */
[----:B------:R-:W-:Y:S05]  /*3a10*/  @P0 BRA `(.L_x_49) ;  /* 0x0000000000940947 */ /* 0x000fea0003800000 */
[----:B------:R-:W-:Y:S01]  /*3a20*/  DFMA R12, R36, -R12, R30 ;  /* 0x8000000c240c722b */ /* 0x000fe2000000001e */
[----:B------:R-:W-:-:S09]  /*3a30*/  IMAD.MOV.U32 R14, RZ, RZ, RZ ;  /* 0x000000ffff0e7224 */ /* 0x000fd200078e00ff */
[C---:B------:R-:W-:Y:S02]  /*3a40*/  FSETP.NEU.AND P0, PT, R13.reuse, RZ, PT ;  /* 0x000000ff0d00720b */ /* 0x040fe40003f0d000 */
[----:B------:R-:W-:-:S04]  /*3a50*/  LOP3.LUT R31, R13, 0x80000000, R11, 0x48, !PT ;  /* 0x800000000d1f7812 */ /* 0x000fc800078e480b */
[----:B------:R-:W-:-:S07]  /*3a60*/  LOP3.LUT R15, R31, R15, RZ, 0xfc, !PT ;  /* 0x0000000f1f0f7212 */ /* 0x000fce00078efcff */
[----:B------:R-:W-:Y:S05]  /*3a70*/  @!P0 BRA `(.L_x_49) ;  /* 0x00000000007c8947 */ /* 0x000fea0003800000 */
[----:B------:R-:W-:Y:S01]  /*3a80*/  IMAD.MOV R11, RZ, RZ, -R32 ;  /* 0x000000ffff0b7224 */ /* 0x000fe200078e0a20 */
[----:B------:R-:W-:Y:S01]  /*3a90*/  DMUL.RP R14, R36, R14 ;  /* 0x0000000e240e7228 */ /* 0x000fe20000008000 */
[----:B------:R-:W-:-:S06]  /*3aa0*/  IMAD.MOV.U32 R10, RZ, RZ, RZ ;  /* 0x000000ffff0a7224 */ /* 0x000fcc00078e00ff */
[----:B------:R-:W-:-:S03]  /*3ab0*/  DFMA R10, R8, -R10, R36 ;  /* 0x8000000a080a722b */ /* 0x000fc60000000024 */
[----:B------:R-:W-:-:S03]  /*3ac0*/  LOP3.LUT R31, R15, R31, RZ, 0x3c, !PT ;  /* 0x0000001f0f1f7212 */ /* 0x000fc600078e3cff */
[----:B------:R-:W-:-:S04]  /*3ad0*/  IADD3 R10, PT, PT, -R32, -0x43300000, RZ ;  /* 0xbcd00000200a7810 */ /* 0x000fc80007ffe1ff */
[----:B------:R-:W-:-:S04]  /*3ae0*/  FSETP.NEU.AND P0, PT, |R11|, R10, PT ;  /* 0x0000000a0b00720b */ /* 0x000fc80003f0d200 */
[----:B------:R-:W-:Y:S02]  /*3af0*/  FSEL R8, R14, R8, !P0 ;  /* 0x000000080e087208 */ /* 0x000fe40004000000 */
[----:B------:R-:W-:Y:S01]  /*3b00*/  FSEL R9, R31, R9, !P0 ;  /* 0x000000091f097208 */ /* 0x000fe20004000000 */
[----:B------:R-:W-:Y:S06]  /*3b10*/  BRA `(.L_x_49) ;  /* 0x0000000000547947 */ /* 0x000fec0003800000 */
.L_x_48:
[----:B------:R-:W-:-:S14]  /*3b20*/  DSETP.NAN.AND P0, PT, R14, R14, PT ;  /* 0x0000000e0e00722a */ /* 0x000fdc0003f08000 */
[----:B------:R-:W-:Y:S05]  /*3b30*/  @P0 BRA `(.L_x_50) ;  /* 0x0000000000440947 */ /* 0x000fea0003800000 */
[----:B------:R-:W-:-:S14]  /*3b40*/  DSETP.NAN.AND P0, PT, R10, R10, PT ;  /* 0x0000000a0a00722a */ /* 0x000fdc0003f08000 */
[----:B------:R-:W-:Y:S05]  /*3b50*/  @P0 BRA `(.L_x_51) ;  /* 0x0000000000300947 */ /* 0x000fea0003800000 */
[----:B------:R-:W-:Y:S01]  /*3b60*/  ISETP.NE.AND P0, PT, R32, R39, PT ;  /* 0x000000272000720c */ /* 0x000fe20003f05270 */
[----:B------:R-:W-:Y:S01]  /*3b70*/  IMAD.MOV.U32 R9, RZ, RZ, -0x80000 ;  /* 0xfff80000ff097424 */ /* 0x000fe200078e00ff */
[----:B------:R-:W-:-:S11]  /*3b80*/  MOV R8, 0x0 ;  /* 0x0000000000087802 */ /* 0x000fd60000000f00 */
[----:B------:R-:W-:Y:S05]  /*3b90*/  @!P0 BRA `(.L_x_49) ;  /* 0x0000000000348947 */ /* 0x000fea0003800000 */
[----:B------:R-:W-:Y:S02]  /*3ba0*/  ISETP.NE.AND P0, PT, R32, 0x7ff00000, PT ;  /* 0x7ff000002000780c */ /* 0x000fe40003f05270 */
[----:B------:R-:W-:Y:S02]  /*3bb0*/  LOP3.LUT R9, R15, 0x80000000, R11, 0x48, !PT ;  /* 0x800000000f097812 */ /* 0x000fe400078e480b */
[----:B------:R-:W-:-:S13]  /*3bc0*/  ISETP.EQ.OR P0, PT, R39, RZ, !P0 ;  /* 0x000000ff2700720c */ /* 0x000fda0004702670 */
[----:B------:R-:W-:Y:S01]  /*3bd0*/  @P0 LOP3.LUT R10, R9, 0x7ff00000, RZ, 0xfc, !PT ;  /* 0x7ff00000090a0812 */ /* 0x000fe200078efcff */
[----:B------:R-:W-:Y:S02]  /*3be0*/  @!P0 IMAD.MOV.U32 R8, RZ, RZ, RZ ;  /* 0x000000ffff088224 */ /* 0x000fe400078e00ff */
[----:B------:R-:W-:Y:S01]  /*3bf0*/  @P0 IMAD.MOV.U32 R8, RZ, RZ, RZ ;  /* 0x000000ffff080224 */ /* 0x000fe200078e00ff */
[----:B------:R-:W-:Y:S01]  /*3c00*/  @P0 MOV R9, R10 ;  /* 0x0000000a00090202 */ /* 0x000fe20000000f00 */
[----:B------:R-:W-:Y:S06]  /*3c10*/  BRA `(.L_x_49) ;  /* 0x0000000000147947 */ /* 0x000fec0003800000 */
.L_x_51:
[----:B------:R-:W-:Y:S01]  /*3c20*/  LOP3.LUT R9, R11, 0x80000, RZ, 0xfc, !PT ;  /* 0x000800000b097812 */ /* 0x000fe200078efcff */
[----:B------:R-:W-:Y:S01]  /*3c30*/  IMAD.MOV.U32 R8, RZ, RZ, R10 ;  /* 0x000000ffff087224 */ /* 0x000fe200078e000a */
[----:B------:R-:W-:Y:S06]  /*3c40*/  BRA `(.L_x_49) ;  /* 0x0000000000087947 */ /* 0x000fec0003800000 */
.L_x_50:
[----:B------:R-:W-:Y:S01]  /*3c50*/  LOP3.LUT R9, R15, 0x80000, RZ, 0xfc, !PT ;  /* 0x000800000f097812 */ /* 0x000fe200078efcff */
[----:B------:R-:W-:-:S07]  /*3c60*/  IMAD.MOV.U32 R8, RZ, RZ, R14 ;  /* 0x000000ffff087224 */ /* 0x000fce00078e000e */
.L_x_49:
[----:B------:R-:W-:Y:S05]  /*3c70*/  BSYNC.RECONVERGENT B1 ;  /* 0x0000000000017941 */ /* 0x000fea0003800200 */
.L_x_47:
[----:B------:R-:W-:Y:S01]  /*3c80*/  IMAD.MOV.U32 R10, RZ, RZ, R8 ;  /* 0x000000ffff0a7224 */ /* 0x000fe200078e0008 */
[----:B------:R-:W-:Y:S01]  /*3c90*/  MOV R11, R9 ;  /* 0x00000009000b7202 */ /* 0x000fe20000000f00 */
[----:B------:R-:W-:Y:S02]  /*3ca0*/  IMAD.MOV.U32 R8, RZ, RZ, R0 ;  /* 0x000000ffff087224 */ /* 0x000fe400078e0000 */
[----:B------:R-:W-:-:S04]  /*3cb0*/  IMAD.MOV.U32 R9, RZ, RZ, 0x0 ;  /* 0x00000000ff097424 */ /* 0x000fc800078e00ff */
[----:B------:R-:W-:Y:S05]  /*3cc0*/  RET.REL.NODEC R8 `(ift_rsi_many_series_one_param_f32) ;  /* 0xffffffc008cc7950 */ /* 0x000fea0003c3ffff */
.L_x_52:
[----:B------:R-:W-:-:S00]  /*3cd0*/  BRA `(.L_x_52) ;  /* 0xfffffffc00fc7947 */ /* 0x000fc0000383ffff */
[----:B------:R-:W-:-:S00]  /*3ce0*/  NOP ;  /* 0x0000000000007918 */ /* 0x000fc00000000000 */
        /* <DEDUP_REMOVED lines=9> */
.L_x_97:


//--------------------- .text.ift_rsi_batch_f32   --------------------------
	.section	.text.ift_rsi_batch_f32,"ax",@progbits
	.align	128
        .global         ift_rsi_batch_f32
        .type           ift_rsi_batch_f32,@function
        .size           ift_rsi_batch_f32,(.L_x_99 - ift_rsi_batch_f32)
        .other          ift_rsi_batch_f32,@"STO_CUDA_ENTRY STV_DEFAULT"
ift_rsi_batch_f32:
.text.ift_rsi_batch_f32:
[----:B------:R-:W-:Y:S01]  /*0000*/  LDC R1, c[0x0][0x37c] ;  /* 0x0000df00ff017b82 */ /* 0x000fe20000000800 */
[----:B------:R-:W0:Y:S01]  /*0010*/  S2R R8, SR_CTAID.X ;  /* 0x0000000000087919 */ /* 0x000e220000002500 */
[----:B------:R-:W0:Y:S02]  /*0020*/  LDCU UR4, c[0x0][0x38c] ;  /* 0x00007180ff0477ac */ /* 0x000e240008000800 */
[----:B0-----:R-:W-:-:S13]  /*0030*/  ISETP.GE.AND P0, PT, R8, UR4, PT ;  /* 0x0000000408007c0c */ /* 0x001fda000bf06270 */
[----:B------:R-:W-:Y:S05]  /*0040*/  @P0 EXIT ;  /* 0x000000000000094d */ /* 0x000fea0003800000 */
[----:B------:R-:W0:Y:S01]  /*0050*/  LDC.64 R4, c[0x0][0x398] ;  /* 0x0000e600ff047b82 */ /* 0x000e220000000a00 */
[----:B------:R-:W1:Y:S07]  /*0060*/  LDCU.64 UR6, c[0x0][0x358] ;  /* 0x00006b00ff0677ac */ /* 0x000e6e0008000a00 */
[----:B------:R-:W2:Y:S08]  /*0070*/  LDC.64 R2, c[0x0][0x3a0] ;  /* 0x0000e800ff027b82 */ /* 0x000eb00000000a00 */
[----:B------:R-:W3:Y:S01]  /*0080*/  LDC R11, c[0x0][0x388] ;  /* 0x0000e200ff0b7b82 */ /* 0x000ee20000000800 */
[----:B0-----:R-:W-:-:S06]  /*0090*/  IMAD.WIDE.U32 R4, R8, 0x4, R4 ;  /* 0x0000000408047825 */ /* 0x001fcc00078e0004 */
[----:B-1----:R-:W4:Y:S01]  /*00a0*/  LDG.E.CONSTANT R4, desc[UR6][R4.64] ;  /* 0x0000000604047981 */ /* 0x002f22000c1e9900 */
[----:B--2---:R-:W-:-:S06]  /*00b0*/  IMAD.WIDE.U32 R2, R8, 0x4, R2 ;  /* 0x0000000408027825 */ /* 0x004fcc00078e0002 */
[----:B------:R-:W4:Y:S01]  /*00c0*/  LDG.E.CONSTANT R3, desc[UR6][R2.64] ;  /* 0x0000000602037981 */ /* 0x000f22000c1e9900 */
[----:B------:R-:W0:Y:S02]  /*00d0*/  LDCU UR4, c[0x0][0x390] ;  /* 0x00007200ff0477ac */ /* 0x000e240008000800 */
[----:B0-----:R-:W-:Y:S01]  /*00e0*/  IMAD.U32 R18, RZ, RZ, UR4 ;  /* 0x00000004ff127e24 */ /* 0x001fe2000f8e00ff */
[CC--:B----4-:R-:W-:Y:S02]  /*00f0*/  VIMNMX R0, PT, PT, R4.reuse, R3.reuse, PT ;  /* 0x0000000304007248 */ /* 0x0d0fe40003fe0100 */
[----:B------:R-:W-:Y:S02]  /*0100*/  VIMNMX R6, PT, PT, R4, R3, !PT ;  /* 0x0000000304067248 */ /* 0x000fe40007fe0100 */
[----:B------:R-:W-:Y:S02]  /*0110*/  ISETP.GT.AND P0, PT, R0, RZ, PT ;  /* 0x000000ff0000720c */ /* 0x000fe40003f04270 */
[----:B---3--:R-:W-:-:S13]  /*0120*/  ISETP.LE.AND P1, PT, R6, R11, PT ;  /* 0x0000000b0600720c */ /* 0x008fda0003f23270 */
[----:B------:R-:W-:Y:S05]  /*0130*/  @P0 BRA P1, `(.L_x_53) ;  /* 0x0000000400240947 */ /* 0x000fea0000800000 */
[----:B------:R-:W-:-:S13]  /*0140*/  ISETP.GE.AND P0, PT, R11, 0x1, PT ;  /* 0x000000010b00780c */ /* 0x000fda0003f06270 */
[----:B------:R-:W-:Y:S05]  /*0150*/  @!P0 EXIT ;  /* 0x000000000000894d */ /* 0x000fea0003800000 */
[C---:B------:R-:W-:Y:S01]  /*0160*/  ISETP.GE.U32.AND P1, PT, R11.reuse, 0x8, PT ;  /* 0x000000080b00780c */ /* 0x040fe20003f26070 */
[----:B------:R-:W-:Y:S01]  /*0170*/  IMAD R7, R8, R11, RZ ;  /* 0x0000000b08077224 */ /* 0x000fe200078e02ff */
[----:B------:R-:W-:Y:S01]  /*0180*/  LOP3.LUT R10, R11, 0x7, RZ, 0xc0, !PT ;  /* 0x000000070b0a7812 */ /* 0x000fe200078ec0ff */
[----:B------:R-:W-:-:S03]  /*0190*/  IMAD.MOV.U32 R0, RZ, RZ, RZ ;  /* 0x000000ffff007224 */ /* 0x000fc600078e00ff */
[----:B------:R-:W-:-:S07]  /*01a0*/  ISETP.NE.AND P0, PT, R10, RZ, PT ;  /* 0x000000ff0a00720c */ /* 0x000fce0003f05270 */
[----:B------:R-:W-:Y:S06]  /*01b0*/  @!P1 BRA `(.L_x_54) ;  /* 0x0000000000589947 */ /* 0x000fec0003800000 */
[----:B------:R-:W0:Y:S01]  /*01c0*/  LDC.64 R2, c[0x0][0x3a8] ;  /* 0x0000ea00ff027b82 */ /* 0x000e220000000a00 */
[----:B------:R-:W-:Y:S01]  /*01d0*/  LOP3.LUT R0, R11, 0x7ffffff8, RZ, 0xc0, !PT ;  /* 0x7ffffff80b007812 */ /* 0x000fe200078ec0ff */
[----:B------:R-:W-:-:S04]  /*01e0*/  IMAD.MOV.U32 R9, RZ, RZ, 0x7fffffff ;  /* 0x7fffffffff097424 */ /* 0x000fc800078e00ff */
[----:B------:R-:W-:Y:S02]  /*01f0*/  IMAD.MOV R4, RZ, RZ, -R0 ;  /* 0x000000ffff047224 */ /* 0x000fe400078e0a00 */
[----:B0-----:R-:W-:-:S03]  /*0200*/  IMAD.WIDE.U32 R2, R7, 0x4, R2 ;  /* 0x0000000407027825 */ /* 0x001fc600078e0002 */
[----:B------:R-:W-:-:S05]  /*0210*/  IADD3 R5, P1, PT, R2, 0x10, RZ ;  /* 0x0000001002057810 */ /* 0x000fca0007f3e0ff */
[----:B------:R-:W-:-:S08]  /*0220*/  IMAD.X R6, RZ, RZ, R3, P1 ;  /* 0x000000ffff067224 */ /* 0x000fd000008e0603 */
.L_x_55:
[----:B0-----:R-:W-:Y:S02]  /*0230*/  IMAD.MOV.U32 R2, RZ, RZ, R5 ;  /* 0x000000ffff027224 */ /* 0x001fe400078e0005 */
[----:B------:R-:W-:Y:S02]  /*0240*/  IMAD.MOV.U32 R3, RZ, RZ, R6 ;  /* 0x000000ffff037224 */ /* 0x000fe400078e0006 */
[----:B------:R-:W-:Y:S01]  /*0250*/  VIADD R4, R4, 0x8 ;  /* 0x0000000804047836 */ /* 0x000fe20000000000 */
[----:B------:R-:W-:Y:S02]  /*0260*/  IADD3 R5, P2, PT, R2, 0x20, RZ ;  /* 0x0000002002057810 */ /* 0x000fe40007f5e0ff */
[----:B------:R0:W-:Y:S02]  /*0270*/  STG.E desc[UR6][R2.64+-0x10], R9 ;  /* 0xfffff00902007986 */ /* 0x0001e4000c101906 */
[----:B------:R-:W-:Y:S01]  /*0280*/  ISETP.NE.AND P1, PT, R4, RZ, PT ;  /* 0x000000ff0400720c */ /* 0x000fe20003f25270 */
[----:B------:R-:W-:Y:S01]  /*0290*/  IMAD.X R6, RZ, RZ, R3, P2 ;  /* 0x000000ffff067224 */ /* 0x000fe200010e0603 */
[----:B------:R0:W-:Y:S04]  /*02a0*/  STG.E desc[UR6][R2.64+-0xc], R9 ;  /* 0xfffff40902007986 */ /* 0x0001e8000c101906 */
[----:B------:R0:W-:Y:S04]  /*02b0*/  STG.E desc[UR6][R2.64+-0x8], R9 ;  /* 0xfffff80902007986 */ /* 0x0001e8000c101906 */
[----:B------:R0:W-:Y:S04]  /*02c0*/  STG.E desc[UR6][R2.64+-0x4], R9 ;  /* 0xfffffc0902007986 */ /* 0x0001e8000c101906 */
[----:B------:R0:W-:Y:S04]  /*02d0*/  STG.E desc[UR6][R2.64], R9 ;  /* 0x0000000902007986 */ /* 0x0001e8000c101906 */
[----:B------:R0:W-:Y:S04]  /*02e0*/  STG.E desc[UR6][R2.64+0x4], R9 ;  /* 0x0000040902007986 */ /* 0x0001e8000c101906 */
[----:B------:R0:W-:Y:S04]  /*02f0*/  STG.E desc[UR6][R2.64+0x8], R9 ;  /* 0x0000080902007986 */ /* 0x0001e8000c101906 */
[----:B------:R0:W-:Y:S01]  /*0300*/  STG.E desc[UR6][R2.64+0xc], R9 ;  /* 0x00000c0902007986 */ /* 0x0001e2000c101906 */
[----:B------:R-:W-:Y:S05]  /*0310*/  @P1 BRA `(.L_x_55) ;  /* 0xfffffffc00c41947 */ /* 0x000fea000383ffff */
.L_x_54:
[----:B------:R-:W-:Y:S05]  /*0320*/  @!P0 EXIT ;  /* 0x000000000000894d */ /* 0x000fea0003800000 */
[----:B------:R-:W-:Y:S02]  /*0330*/  ISETP.GE.U32.AND P0, PT, R10, 0x4, PT ;  /* 0x000000040a00780c */ /* 0x000fe40003f06070 */
[----:B------:R-:W-:-:S04]  /*0340*/  LOP3.LUT R14, R11, 0x3, RZ, 0xc0, !PT ;  /* 0x000000030b0e7812 */ /* 0x000fc800078ec0ff */
[----:B------:R-:W-:-:S07]  /*0350*/  ISETP.NE.AND P1, PT, R14, RZ, PT ;  /* 0x000000ff0e00720c */ /* 0x000fce0003f25270 */
[----:B------:R-:W-:Y:S06]  /*0360*/  @!P0 BRA `(.L_x_56) ;  /* 0x0000000000388947 */ /* 0x000fec0003800000 */
[----:B------:R-:W1:Y:S01]  /*0370*/  LDC.64 R12, c[0x0][0x3a8] ;  /* 0x0000ea00ff0c7b82 */ /* 0x000e620000000a00 */
[C---:B------:R-:W-:Y:S01]  /*0380*/  IADD3 R6, P0, PT, R7.reuse, R0, RZ ;  /* 0x0000000007067210 */ /* 0x040fe20007f1e0ff */
[----:B------:R-:W-:Y:S02]  /*0390*/  IMAD.IADD R5, R7, 0x1, R0 ;  /* 0x0000000107057824 */ /* 0x000fe400078e0200 */
[----:B0-----:R-:W-:Y:S02]  /*03a0*/  IMAD.MOV.U32 R9, RZ, RZ, 0x7fffffff ;  /* 0x7fffffffff097424 */ /* 0x001fe400078e00ff */
[----:B------:R-:W-:Y:S02]  /*03b0*/  IMAD.X R8, RZ, RZ, RZ, P0 ;  /* 0x000000ffff087224 */ /* 0x000fe400000e06ff */
[----:B------:R-:W0:Y:S01]  /*03c0*/  LDC.64 R2, c[0x0][0x3a8] ;  /* 0x0000ea00ff027b82 */ /* 0x000e220000000a00 */
[----:B------:R-:W-:Y:S01]  /*03d0*/  VIADD R0, R0, 0x4 ;  /* 0x0000000400007836 */ /* 0x000fe20000000000 */
[----:B-1----:R-:W-:Y:S01]  /*03e0*/  LEA R4, P0, R6, R12, 0x2 ;  /* 0x0000000c06047211 */ /* 0x002fe200078010ff */
[----:B0-----:R-:W-:-:S03]  /*03f0*/  IMAD.WIDE.U32 R2, R5, 0x4, R2 ;  /* 0x0000000405027825 */ /* 0x001fc600078e0002 */
[----:B------:R-:W-:Y:S02]  /*0400*/  LEA.HI.X R5, R6, R13, R8, 0x2, P0 ;  /* 0x0000000d06057211 */ /* 0x000fe400000f1408 */
[----:B------:R1:W-:Y:S04]  /*0410*/  STG.E desc[UR6][R2.64], R9 ;  /* 0x0000000902007986 */ /* 0x0003e8000c101906 */
[----:B------:R1:W-:Y:S04]  /*0420*/  STG.E desc[UR6][R4.64+0x4], R9 ;  /* 0x0000040904007986 */ /* 0x0003e8000c101906 */
[----:B------:R1:W-:Y:S04]  /*0430*/  STG.E desc[UR6][R4.64+0x8], R9 ;  /* 0x0000080904007986 */ /* 0x0003e8000c101906 */
[----:B------:R1:W-:Y:S02]  /*0440*/  STG.E desc[UR6][R4.64+0xc], R9 ;  /* 0x00000c0904007986 */ /* 0x0003e4000c101906 */
.L_x_56:
[----:B------:R-:W-:Y:S05]  /*0450*/  @!P1 EXIT ;  /* 0x000000000000994d */ /* 0x000fea0003800000 */
[----:B------:R-:W-:Y:S02]  /*0460*/  ISETP.NE.AND P0, PT, R14, 0x1, PT ;  /* 0x000000010e00780c */ /* 0x000fe40003f05270 */
[----:B------:R-:W-:-:S04]  /*0470*/  LOP3.LUT R11, R11, 0x1, RZ, 0xc0, !PT ;  /* 0x000000010b0b7812 */ /* 0x000fc800078ec0ff */
[----:B------:R-:W-:-:S07]  /*0480*/  ISETP.NE.U32.AND P1, PT, R11, 0x1, PT ;  /* 0x000000010b00780c */ /* 0x000fce0003f25070 */
[----:B------:R-:W-:Y:S06]  /*0490*/  @!P0 BRA `(.L_x_57) ;  /* 0x0000000000308947 */ /* 0x000fec0003800000 */
[----:B------:R-:W2:Y:S01]  /*04a0*/  LDC.64 R10, c[0x0][0x3a8] ;  /* 0x0000ea00ff0a7b82 */ /* 0x000ea20000000a00 */
[C---:B------:R-:W-:Y:S01]  /*04b0*/  IADD3 R6, P0, PT, R7.reuse, R0, RZ ;  /* 0x0000000007067210 */ /* 0x040fe20007f1e0ff */
[----:B-1----:R-:W-:Y:S02]  /*04c0*/  IMAD.IADD R5, R7, 0x1, R0 ;  /* 0x0000000107057824 */ /* 0x002fe400078e0200 */
[----:B0-----:R-:W-:Y:S02]  /*04d0*/  IMAD.MOV.U32 R9, RZ, RZ, 0x7fffffff ;  /* 0x7fffffffff097424 */ /* 0x001fe400078e00ff */
[----:B------:R-:W-:Y:S02]  /*04e0*/  IMAD.X R8, RZ, RZ, RZ, P0 ;  /* 0x000000ffff087224 */ /* 0x000fe400000e06ff */
[----:B------:R-:W0:Y:S01]  /*04f0*/  LDC.64 R2, c[0x0][0x3a8] ;  /* 0x0000ea00ff027b82 */ /* 0x000e220000000a00 */
[----:B------:R-:W-:Y:S01]  /*0500*/  VIADD R0, R0, 0x2 ;  /* 0x0000000200007836 */ /* 0x000fe20000000000 */
[----:B--2---:R-:W-:Y:S01]  /*0510*/  LEA R4, P0, R6, R10, 0x2 ;  /* 0x0000000a06047211 */ /* 0x004fe200078010ff */
[----:B0-----:R-:W-:-:S03]  /*0520*/  IMAD.WIDE.U32 R2, R5, 0x4, R2 ;  /* 0x0000000405027825 */ /* 0x001fc600078e0002 */
[----:B------:R-:W-:Y:S02]  /*0530*/  LEA.HI.X R5, R6, R11, R8, 0x2, P0 ;  /* 0x0000000b06057211 */ /* 0x000fe400000f1408 */
[----:B------:R2:W-:Y:S04]  /*0540*/  STG.E desc[UR6][R2.64], R9 ;  /* 0x0000000902007986 */ /* 0x0005e8000c101906 */
[----:B------:R2:W-:Y:S03]  /*0550*/  STG.E desc[UR6][R4.64+0x4], R9 ;  /* 0x0000040904007986 */ /* 0x0005e6000c101906 */
.L_x_57:
[----:B------:R-:W-:Y:S05]  /*0560*/  @P1 EXIT ;  /* 0x000000000000194d */ /* 0x000fea0003800000 */
[----:B012---:R-:W0:Y:S01]  /*0570*/  LDC.64 R2, c[0x0][0x3a8] ;  /* 0x0000ea00ff027b82 */ /* 0x007e220000000a00 */
[----:B------:R-:W-:Y:S02]  /*0580*/  IMAD.IADD R7, R7, 0x1, R0 ;  /* 0x0000000107077824 */ /* 0x000fe400078e0200 */
[----:B------:R-:W-:Y:S02]  /*0590*/  IMAD.MOV.U32 R5, RZ, RZ, 0x7fffffff ;  /* 0x7fffffffff057424 */ /* 0x000fe400078e00ff */
[----:B0-----:R-:W-:-:S05]  /*05a0*/  IMAD.WIDE.U32 R2, R7, 0x4, R2 ;  /* 0x0000000407027825 */ /* 0x001fca00078e0002 */
[----:B------:R-:W-:Y:S01]  /*05b0*/  STG.E desc[UR6][R2.64], R5 ;  /* 0x0000000502007986 */ /* 0x000fe2000c101906 */
[----:B------:R-:W-:Y:S05]  /*05c0*/  EXIT ;  /* 0x000000000000794d */ /* 0x000fea0003800000 */
.L_x_53:
[----:B------:R-:W0:Y:S02]  /*05d0*/  LDC R5, c[0x0][0x390] ;  /* 0x0000e400ff057b82 */ /* 0x000e240000000800 */
[C---:B0-----:R-:W-:Y:S02]  /*05e0*/  ISETP.GE.AND P0, PT, R5.reuse, R11, PT ;  /* 0x0000000b0500720c */ /* 0x041fe40003f06270 */
[----:B------:R-:W-:-:S13]  /*05f0*/  ISETP.GT.AND P1, PT, R5, -0x1, PT ;  /* 0xffffffff0500780c */ /* 0x000fda0003f24270 */
[----:B------:R-:W-:Y:S05]  /*0600*/  @!P0 BRA P1, `(.L_x_58) ;  /* 0x0000000400248947 */ /* 0x000fea0000800000 */
        /* <DEDUP_REMOVED lines=15> */
.L_x_60:
        /* <DEDUP_REMOVED lines=15> */
.L_x_59:
        /* <DEDUP_REMOVED lines=8> */
[----:B------:R-:W-:Y:S02]  /*0870*/  IMAD.MOV.U32 R13, RZ, RZ, 0x7fffffff ;  /* 0x7fffffffff0d7424 */ /* 0x000fe400078e00ff */
[----:B0-----:R-:W-:Y:S02]  /*0880*/  IMAD.X R7, RZ, RZ, RZ, P0 ;  /* 0x000000ffff077224 */ /* 0x001fe400000e06ff */
        /* <DEDUP_REMOVED lines=9> */
.L_x_61:
        /* <DEDUP_REMOVED lines=17> */
.L_x_62:
[----:B------:R-:W-:Y:S05]  /*0a30*/  @P1 EXIT ;  /* 0x000000000000194d */ /* 0x000fea0003800000 */
[----:B012---:R-:W0:Y:S01]  /*0a40*/  LDC.64 R2, c[0x0][0x3a8] ;  /* 0x0000ea00ff027b82 */ /* 0x007e220000000a00 */
[----:B------:R-:W-:Y:S02]  /*0a50*/  IMAD.IADD R5, R9, 0x1, R0 ;  /* 0x0000000109057824 */ /* 0x000fe400078e0200 */
[----:B------:R-:W-:Y:S02]  /*0a60*/  IMAD.MOV.U32 R7, RZ, RZ, 0x7fffffff ;  /* 0x7fffffffff077424 */ /* 0x000fe400078e00ff */
[----:B0-----:R-:W-:-:S05]  /*0a70*/  IMAD.WIDE.U32 R2, R5, 0x4, R2 ;  /* 0x0000000405027825 */ /* 0x001fca00078e0002 */
[----:B------:R-:W-:Y:S01]  /*0a80*/  STG.E desc[UR6][R2.64], R7 ;  /* 0x0000000702007986 */ /* 0x000fe2000c101906 */
[----:B------:R-:W-:Y:S05]  /*0a90*/  EXIT ;  /* 0x000000000000794d */ /* 0x000fea0003800000 */
.L_x_58:
[----:B------:R-:W-:Y:S01]  /*0aa0*/  IMAD.IADD R2, R11, 0x1, -R5 ;  /* 0x000000010b027824 */ /* 0x000fe200078e0a05 */
[----:B------:R-:W-:-:S04]  /*0ab0*/  VIMNMX.U32 R7, PT, PT, R4, R3, !PT ;  /* 0x0000000304077248 */ /* 0x000fc80007fe0000 */
[----:B------:R-:W-:-:S13]  /*0ac0*/  ISETP.GE.AND P0, PT, R2, R7, PT ;  /* 0x000000070200720c */ /* 0x000fda0003f06270 */
[----:B------:R-:W-:Y:S05]  /*0ad0*/  @P0 BRA `(.L_x_63) ;  /* 0x0000000400240947 */ /* 0x000fea0003800000 */
        /* <DEDUP_REMOVED lines=15> */
.L_x_65:
        /* <DEDUP_REMOVED lines=15> */
.L_x_64:
        /* <DEDUP_REMOVED lines=19> */
.L_x_66:
        /* <DEDUP_REMOVED lines=17> */
.L_x_67:
[----:B------:R-:W-:Y:S05]  /*0f00*/  @P1 EXIT ;  /* 0x000000000000194d */ /* 0x000fea0003800000 */
[----:B012---:R-:W0:Y:S01]  /*0f10*/  LDC.64 R2, c[0x0][0x3a8] ;  /* 0x0000ea00ff027b82 */ /* 0x007e220000000a00 */
[----:B------:R-:W-:Y:S02]  /*0f20*/  IMAD.IADD R5, R9, 0x1, R0 ;  /* 0x0000000109057824 */ /* 0x000fe400078e0200 */
[----:B------:R-:W-:Y:S02]  /*0f30*/  IMAD.MOV.U32 R7, RZ, RZ, 0x7fffffff ;  /* 0x7fffffffff077424 */ /* 0x000fe400078e00ff */
[----:B0-----:R-:W-:-:S05]  /*0f40*/  IMAD.WIDE.U32 R2, R5, 0x4, R2 ;  /* 0x0000000405027825 */ /* 0x001fca00078e0002 */
[----:B------:R-:W-:Y:S01]  /*0f50*/  STG.E desc[UR6][R2.64], R7 ;  /* 0x0000000702007986 */ /* 0x000fe2000c101906 */
[----:B------:R-:W-:Y:S05]  /*0f60*/  EXIT ;  /* 0x000000000000794d */ /* 0x000fea0003800000 */
.L_x_63:
[----:B------:R-:W-:-:S05]  /*0f70*/  IMAD.IADD R0, R4, 0x1, R5 ;  /* 0x0000000104007824 */ /* 0x000fca00078e0205 */
[----:B------:R-:W-:-:S04]  /*0f80*/  IADD3 R6, PT, PT, R3, -0x1, R0 ;  /* 0xffffffff03067810 */ /* 0x000fc80007ffe000 */
[-C--:B------:R-:W-:Y:S01]  /*0f90*/  VIMNMX R10, PT, PT, R6, R11.reuse, PT ;  /* 0x0000000b060a7248 */ /* 0x080fe20003fe0100 */
[----:B------:R-:W-:-:S03]  /*0fa0*/  IMAD R11, R8, R11, RZ ;  /* 0x0000000b080b7224 */ /* 0x000fc600078e02ff */
[----:B------:R-:W-:-:S13]  /*0fb0*/  ISETP.GE.AND P0, PT, R10, 0x1, PT ;  /* 0x000000010a00780c */ /* 0x000fda0003f06270 */
[----:B------:R-:W-:Y:S05]  /*0fc0*/  @!P0 BRA `(.L_x_68) ;  /* 0x0000000000e88947 */ /* 0x000fea0003800000 */
[C---:B------:R-:W-:Y:S01]  /*0fd0*/  ISETP.GE.U32.AND P0, PT, R10.reuse, 0x8, PT ;  /* 0x000000080a00780c */ /* 0x040fe20003f06070 */
[----:B------:R-:W-:Y:S01]  /*0fe0*/  IMAD.MOV.U32 R12, RZ, RZ, RZ ;  /* 0x000000ffff0c7224 */ /* 0x000fe200078e00ff */
[----:B------:R-:W-:-:S04]  /*0ff0*/  LOP3.LUT R14, R10, 0x7, RZ, 0xc0, !PT ;  /* 0x000000070a0e7812 */ /* 0x000fc800078ec0ff */
[----:B------:R-:W-:-:S07]  /*1000*/  ISETP.NE.AND P1, PT, R14, RZ, PT ;  /* 0x000000ff0e00720c */ /* 0x000fce0003f25270 */
[----:B------:R-:W-:Y:S06]  /*1010*/  @!P0 BRA `(.L_x_69) ;  /* 0x0000000000588947 */ /* 0x000fec0003800000 */
[----:B------:R-:W0:Y:S01]  /*1020*/  LDCU.64 UR4, c[0x0][0x3a8] ;  /* 0x00007500ff0477ac */ /* 0x000e220008000a00 */
[----:B------:R-:W-:Y:S01]  /*1030*/  LOP3.LUT R12, R10, 0x7ffffff8, RZ, 0xc0, !PT ;  /* 0x7ffffff80a0c7812 */ /* 0x000fe200078ec0ff */
[----:B------:R-:W-:Y:S02]  /*1040*/  IMAD.MOV.U32 R15, RZ, RZ, R11 ;  /* 0x000000ffff0f7224 */ /* 0x000fe400078e000b */
[----:B------:R-:W-:Y:S02]  /*1050*/  IMAD.MOV.U32 R17, RZ, RZ, 0x7fffffff ;  /* 0x7fffffffff117424 */ /* 0x000fe400078e00ff */
[----:B------:R-:W-:Y:S01]  /*1060*/  IMAD.MOV R13, RZ, RZ, -R12 ;  /* 0x000000ffff0d7224 */ /* 0x000fe200078e0a0c */
[----:B0-----:R-:W-:-:S04]  /*1070*/  UIADD3 UR4, UP0, UPT, UR4, 0x10, URZ ;  /* 0x0000001004047890 */ /* 0x001fc8000ff1e0ff */
[----:B------:R-:W-:Y:S02]  /*1080*/  UIADD3.X UR5, UPT, UPT, URZ, UR5, URZ, UP0, !UPT ;  /* 0x00000005ff057290 */ /* 0x000fe400087fe4ff */
[----:B------:R-:W-:-:S04]  /*1090*/  IMAD.U32 R8, RZ, RZ, UR4 ;  /* 0x00000004ff087e24 */ /* 0x000fc8000f8e00ff */
[----:B------:R-:W-:-:S07]  /*10a0*/  IMAD.U32 R9, RZ, RZ, UR5 ;  /* 0x00000005ff097e24 */ /* 0x000fce000f8e00ff */
.L_x_70:
[----:B0-----:R-:W-:-:S04]  /*10b0*/  IMAD.WIDE R6, R15, 0x4, R8 ;  /* 0x000000040f067825 */ /* 0x001fc800078e0208 */
[----:B------:R-:W-:Y:S01]  /*10c0*/  VIADD R13, R13, 0x8 ;  /* 0x000000080d0d7836 */ /* 0x000fe20000000000 */
[----:B------:R0:W-:Y:S01]  /*10d0*/  STG.E desc[UR6][R6.64+-0x10], R17 ;  /* 0xfffff01106007986 */ /* 0x0001e2000c101906 */
[----:B------:R-:W-:-:S03]  /*10e0*/  VIADD R15, R15, 0x8 ;  /* 0x000000080f0f7836 */ /* 0x000fc60000000000 */
[----:B------:R0:W-:Y:S01]  /*10f0*/  STG.E desc[UR6][R6.64+-0xc], R17 ;  /* 0xfffff41106007986 */ /* 0x0001e2000c101906 */
[----:B------:R-:W-:-:S03]  /*1100*/  ISETP.NE.AND P0, PT, R13, RZ, PT ;  /* 0x000000ff0d00720c */ /* 0x000fc60003f05270 */
[----:B------:R0:W-:Y:S04]  /*1110*/  STG.E desc[UR6][R6.64+-0x8], R17 ;  /* 0xfffff81106007986 */ /* 0x0001e8000c101906 */
[----:B------:R0:W-:Y:S04]  /*1120*/  STG.E desc[UR6][R6.64+-0x4], R17 ;  /* 0xfffffc1106007986 */ /* 0x0001e8000c101906 */
[----:B------:R0:W-:Y:S04]  /*1130*/  STG.E desc[UR6][R6.64], R17 ;  /* 0x0000001106007986 */ /* 0x0001e8000c101906 */
[----:B------:R0:W-:Y:S04]  /*1140*/  STG.E desc[UR6][R6.64+0x4], R17 ;  /* 0x0000041106007986 */ /* 0x0001e8000c101906 */
[----:B------:R0:W-:Y:S04]  /*1150*/  STG.E desc[UR6][R6.64+0x8], R17 ;  /* 0x0000081106007986 */ /* 0x0001e8000c101906 */
[----:B------:R0:W-:Y:S01]  /*1160*/  STG.E desc[UR6][R6.64+0xc], R17 ;  /* 0x00000c1106007986 */ /* 0x0001e2000c101906 */
[----:B------:R-:W-:Y:S05]  /*1170*/  @P0 BRA `(.L_x_70) ;  /* 0xfffffffc00cc0947 */ /* 0x000fea000383ffff */
.L_x_69:
[----:B------:R-:W-:Y:S05]  /*1180*/  @!P1 BRA `(.L_x_68) ;  /* 0x0000000000789947 */ /* 0x000fea0003800000 */
[----:B------:R-:W-:Y:S02]  /*1190*/  ISETP.GE.U32.AND P0, PT, R14, 0x4, PT ;  /* 0x000000040e00780c */ /* 0x000fe40003f06070 */
[----:B------:R-:W-:-:S04]  /*11a0*/  LOP3.LUT R15, R10, 0x3, RZ, 0xc0, !PT ;  /* 0x000000030a0f7812 */ /* 0x000fc800078ec0ff */
[----:B------:R-:W-:-:S07]  /*11b0*/  ISETP.NE.AND P1, PT, R15, RZ, PT ;  /* 0x000000ff0f00720c */ /* 0x000fce0003f25270 */
[----:B------:R-:W-:Y:S06]  /*11c0*/  @!P0 BRA `(.L_x_71) ;  /* 0x0000000000248947 */ /* 0x000fec0003800000 */
[----:B0-----:R-:W0:Y:S01]  /*11d0*/  LDC.64 R6, c[0x0][0x3a8] ;  /* 0x0000ea00ff067b82 */ /* 0x001e220000000a00 */
[----:B------:R-:W-:Y:S02]  /*11e0*/  IMAD.IADD R9, R11, 0x1, R12 ;  /* 0x000000010b097824 */ /* 0x000fe400078e020c */
[----:B------:R-:W-:Y:S02]  /*11f0*/  IMAD.MOV.U32 R13, RZ, RZ, 0x7fffffff ;  /* 0x7fffffffff0d7424 */ /* 0x000fe400078e00ff */
[----:B------:R-:W-:Y:S02]  /*1200*/  VIADD R12, R12, 0x4 ;  /* 0x000000040c0c7836 */ /* 0x000fe40000000000 */
[----:B0-----:R-:W-:-:S05]  /*1210*/  IMAD.WIDE R6, R9, 0x4, R6 ;  /* 0x0000000409067825 */ /* 0x001fca00078e0206 */
[----:B------:R1:W-:Y:S04]  /*1220*/  STG.E desc[UR6][R6.64], R13 ;  /* 0x0000000d06007986 */ /* 0x0003e8000c101906 */
[----:B------:R1:W-:Y:S04]  /*1230*/  STG.E desc[UR6][R6.64+0x4], R13 ;  /* 0x0000040d06007986 */ /* 0x0003e8000c101906 */
[----:B------:R1:W-:Y:S04]  /*1240*/  STG.E desc[UR6][R6.64+0x8], R13 ;  /* 0x0000080d06007986 */ /* 0x0003e8000c101906 */
[----:B------:R1:W-:Y:S02]  /*1250*/  STG.E desc[UR6][R6.64+0xc], R13 ;  /* 0x00000c0d06007986 */ /* 0x0003e4000c101906 */
.L_x_71:
[----:B------:R-:W-:Y:S05]  /*1260*/  @!P1 BRA `(.L_x_68) ;  /* 0x0000000000409947 */ /* 0x000fea0003800000 */
[----:B------:R-:W-:Y:S02]  /*1270*/  LOP3.LUT R10, R10, 0x1, RZ, 0xc0, !PT ;  /* 0x000000010a0a7812 */ /* 0x000fe400078ec0ff */
[----:B------:R-:W-:Y:S02]  /*1280*/  ISETP.NE.AND P0, PT, R15, 0x1, PT ;  /* 0x000000010f00780c */ /* 0x000fe40003f05270 */
[----:B------:R-:W-:-:S13]  /*1290*/  ISETP.NE.U32.AND P1, PT, R10, 0x1, PT ;  /* 0x000000010a00780c */ /* 0x000fda0003f25070 */
[----:B------:R-:W2:Y:S01]  /*12a0*/  @!P1 LDC.64 R8, c[0x0][0x3a8] ;  /* 0x0000ea00ff089b82 */ /* 0x000ea20000000a00 */
[----:B------:R-:W-:Y:S05]  /*12b0*/  @!P0 BRA `(.L_x_72) ;  /* 0x00000000001c8947 */ /* 0x000fea0003800000 */
[----:B01----:R-:W0:Y:S01]  /*12c0*/  LDC.64 R6, c[0x0][0x3a8] ;  /* 0x0000ea00ff067b82 */ /* 0x003e220000000a00 */
[----:B------:R-:W-:Y:S02]  /*12d0*/  IMAD.IADD R13, R11, 0x1, R12 ;  /* 0x000000010b0d7824 */ /* 0x000fe400078e020c */
[----:B------:R-:W-:Y:S02]  /*12e0*/  IMAD.MOV.U32 R15, RZ, RZ, 0x7fffffff ;  /* 0x7fffffffff0f7424 */ /* 0x000fe400078e00ff */
[----:B------:R-:W-:Y:S02]  /*12f0*/  VIADD R12, R12, 0x2 ;  /* 0x000000020c0c7836 */ /* 0x000fe40000000000 */
[----:B0-----:R-:W-:-:S05]  /*1300*/  IMAD.WIDE R6, R13, 0x4, R6 ;  /* 0x000000040d067825 */ /* 0x001fca00078e0206 */
[----:B------:R3:W-:Y:S04]  /*1310*/  STG.E desc[UR6][R6.64], R15 ;  /* 0x0000000f06007986 */ /* 0x0007e8000c101906 */
[----:B------:R3:W-:Y:S02]  /*1320*/  STG.E desc[UR6][R6.64+0x4], R15 ;  /* 0x0000040f06007986 */ /* 0x0007e4000c101906 */
.L_x_72:
[----:B01-3--:R-:W-:Y:S02]  /*1330*/  @!P1 IMAD.IADD R7, R11, 0x1, R12 ;  /* 0x000000010b079824 */ /* 0x00bfe400078e020c */
[----:B------:R-:W-:Y:S02]  /*1340*/  @!P1 IMAD.MOV.U32 R13, RZ, RZ, 0x7fffffff ;  /* 0x7fffffffff0d9424 */ /* 0x000fe400078e00ff */
[----:B--2---:R-:W-:-:S05]  /*1350*/  @!P1 IMAD.WIDE R6, R7, 0x4, R8 ;  /* 0x0000000407069825 */ /* 0x004fca00078e0208 */
[----:B------:R2:W-:Y:S02]  /*1360*/  @!P1 STG.E desc[UR6][R6.64], R13 ;  /* 0x0000000d06009986 */ /* 0x0005e4000c101906 */
.L_x_68:
[----:B012---:R-:W0:Y:S02]  /*1370*/  S2R R6, SR_TID.X ;  /* 0x0000000000067919 */ /* 0x007e240000002100 */
[----:B0-----:R-:W-:-:S13]  /*1380*/  ISETP.NE.AND P0, PT, R6, RZ, PT ;  /* 0x000000ff0600720c */ /* 0x001fda0003f05270 */
[----:B------:R-:W-:Y:S05]  /*1390*/  @P0 EXIT ;  /* 0x000000000000094d */ /* 0x000fea0003800000 */
[----:B------:R-:W-:Y:S02]  /*13a0*/  ISETP.GT.AND P0, PT, R0, R5, PT ;  /* 0x000000050000720c */ /* 0x000fe40003f04270 */
[----:B------:R-:W-:Y:S02]  /*13b0*/  CS2R R16, SRZ ;  /* 0x0000000000107805 */ /* 0x000fe4000001ff00 */
[----:B------:R-:W-:-:S09]  /*13c0*/  CS2R R12, SRZ ;  /* 0x00000000000c7805 */ /* 0x000fd2000001ff00 */
[----:B------:R-:W-:Y:S05]  /*13d0*/  @!P0 BRA `(.L_x_73) ;  /* 0x0000000c00248947 */ /* 0x000fea0003800000 */
[C---:B------:R-:W-:Y:S01]  /*13e0*/  VIADD R6, R4.reuse, 0xffffffff ;  /* 0xffffffff04067836 */ /* 0x040fe20000000000 */
[----:B------:R-:W-:Y:S02]  /*13f0*/  LOP3.LUT R27, R4, 0x7, RZ, 0xc0, !PT ;  /* 0x00000007041b7812 */ /* 0x000fe400078ec0ff */
[----:B------:R-:W-:Y:S02]  /*1400*/  CS2R R12, SRZ ;  /* 0x00000000000c7805 */ /* 0x000fe4000001ff00 */
[----:B------:R-:W-:Y:S02]  /*1410*/  CS2R R16, SRZ ;  /* 0x0000000000107805 */ /* 0x000fe4000001ff00 */
[----:B------:R-:W-:Y:S02]  /*1420*/  ISETP.GE.U32.AND P1, PT, R6, 0x7, PT ;  /* 0x000000070600780c */ /* 0x000fe40003f26070 */
[----:B------:R-:W-:-:S11]  /*1430*/  ISETP.NE.AND P0, PT, R27, RZ, PT ;  /* 0x000000ff1b00720c */ /* 0x000fd60003f05270 */
[----:B------:R-:W-:Y:S05]  /*1440*/  @!P1 BRA `(.L_x_74) ;  /* 0x00000004008c9947 */ /* 0x000fea0003800000 */
[----:B------:R-:W0:Y:S02]  /*1450*/  LDC.64 R6, c[0x0][0x380] ;  /* 0x0000e000ff067b82 */ /* 0x000e240000000a00 */
[----:B0-----:R-:W-:-:S05]  /*1460*/  IMAD.WIDE.U32 R6, R5, 0x4, R6 ;  /* 0x0000000405067825 */ /* 0x001fca00078e0006 */
[----:B------:R0:W5:Y:S01]  /*1470*/  LDG.E.CONSTANT R5, desc[UR6][R6.64] ;  /* 0x0000000606057981 */ /* 0x000162000c1e9900 */
[----:B------:R-:W-:Y:S02]  /*1480*/  IADD3 R19, P1, PT, R6, 0x10, RZ ;  /* 0x0000001006137810 */ /* 0x000fe40007f3e0ff */
[----:B------:R-:W-:Y:S02]  /*1490*/  CS2R R12, SRZ ;  /* 0x00000000000c7805 */ /* 0x000fe4000001ff00 */
[----:B------:R-:W-:Y:S01]  /*14a0*/  LOP3.LUT R10, R4, 0x7ffffff8, RZ, 0xc0, !PT ;  /* 0x7ffffff8040a7812 */ /* 0x000fe200078ec0ff */
[----:B------:R-:W-:-:S04]  /*14b0*/  IMAD.X R8, RZ, RZ, R7, P1 ;  /* 0x000000ffff087224 */ /* 0x000fc800008e0607 */
[----:B0-----:R-:W-:-:S07]  /*14c0*/  IMAD.MOV R10, RZ, RZ, -R10 ;  /* 0x000000ffff0a7224 */ /* 0x001fce00078e0a0a */
.L_x_75:
[----:B------:R-:W-:Y:S02]  /*14d0*/  IMAD.MOV.U32 R6, RZ, RZ, R19 ;  /* 0x000000ffff067224 */ /* 0x000fe400078e0013 */
[----:B------:R-:W-:-:S05]  /*14e0*/  IMAD.MOV.U32 R7, RZ, RZ, R8 ;  /* 0x000000ffff077224 */ /* 0x000fca00078e0008 */
[----:B------:R-:W2:Y:S04]  /*14f0*/  LDG.E.CONSTANT R28, desc[UR6][R6.64+-0xc] ;  /* 0xfffff406061c7981 */ /* 0x000ea8000c1e9900 */
[----:B------:R-:W3:Y:S04]  /*1500*/  LDG.E.CONSTANT R14, desc[UR6][R6.64+-0x8] ;  /* 0xfffff806060e7981 */ /* 0x000ee8000c1e9900 */
[----:B------:R-:W4:Y:S04]  /*1510*/  LDG.E.CONSTANT R30, desc[UR6][R6.64+-0x4] ;  /* 0xfffffc06061e7981 */ /* 0x000f28000c1e9900 */
[----:B------:R-:W4:Y:S04]  /*1520*/  LDG.E.CONSTANT R26, desc[UR6][R6.64] ;  /* 0x00000006061a7981 */ /* 0x000f28000c1e9900 */
[----:B------:R-:W4:Y:S04]  /*1530*/  LDG.E.CONSTANT R21, desc[UR6][R6.64+0x4] ;  /* 0x0000040606157981 */ /* 0x000f28000c1e9900 */
[----:B------:R-:W4:Y:S04]  /*1540*/  LDG.E.CONSTANT R20, desc[UR6][R6.64+0x8] ;  /* 0x0000080606147981 */ /* 0x000f28000c1e9900 */
[----:B------:R-:W4:Y:S01]  /*1550*/  LDG.E.CONSTANT R19, desc[UR6][R6.64+0xc] ;  /* 0x00000c0606137981 */ /* 0x000f22000c1e9900 */
[----:B-----5:R0:W-:Y:S03]  /*1560*/  F2F.F64.F32 R8, R5 ;  /* 0x0000000500087310 */ /* 0x0201e60000201800 */
[----:B0-----:R-:W4:Y:S01]  /*1570*/  LDG.E.CONSTANT R5, desc[UR6][R6.64+0x10] ;  /* 0x0000100606057981 */ /* 0x001f22000c1e9900 */
[----:B------:R-:W-:-:S02]  /*1580*/  VIADD R10, R10, 0x8 ;  /* 0x000000080a0a7836 */ /* 0x000fc40000000000 */
[----:B------:R-:W-:-:S03]  /*1590*/  VIADD R18, R18, 0x8 ;  /* 0x0000000812127836 */ /* 0x000fc60000000000 */
[----:B------:R-:W-:Y:S01]  /*15a0*/  ISETP.NE.AND P2, PT, R10, RZ, PT ;  /* 0x000000ff0a00720c */ /* 0x000fe20003f45270 */
[----:B--2---:R-:W0:Y:S08]  /*15b0*/  F2F.F64.F32 R24, R28 ;  /* 0x0000001c00187310 */ /* 0x004e300000201800 */
[----:B---3--:R-:W1:Y:S01]  /*15c0*/  F2F.F64.F32 R14, R14 ;  /* 0x0000000e000e7310 */ /* 0x008e620000201800 */
[----:B0-----:R-:W-:-:S08]  /*15d0*/  DADD R22, R24, -R8 ;  /* 0x0000000018167229 */ /* 0x001fd00000000808 */
[C---:B------:R-:W-:Y:S02]  /*15e0*/  DADD R8, R22.reuse, R16 ;  /* 0x0000000016087229 */ /* 0x040fe40000000010 */
[C---:B------:R-:W-:Y:S02]  /*15f0*/  DSETP.GT.AND P1, PT, R22.reuse, RZ, PT ;  /* 0x000000ff1600722a */ /* 0x040fe40003f24000 */
[----:B------:R-:W-:Y:S02]  /*1600*/  DADD R22, -R22, R12 ;  /* 0x0000000016167229 */ /* 0x000fe4000000010c */
[----:B-1----:R-:W-:-:S04]  /*1610*/  DADD R24, -R24, R14 ;  /* 0x0000000018187229 */ /* 0x002fc8000000010e */
[----:B------:R-:W-:Y:S02]  /*1620*/  FSEL R16, R8, R16, P1 ;  /* 0x0000001008107208 */ /* 0x000fe40000800000 */
[----:B------:R-:W-:Y:S02]  /*1630*/  FSEL R17, R9, R17, P1 ;  /* 0x0000001109117208 */ /* 0x000fe40000800000 */
[----:B----4-:R-:W0:Y:S01]  /*1640*/  F2F.F64.F32 R8, R30 ;  /* 0x0000001e00087310 */ /* 0x010e220000201800 */
[----:B------:R-:W-:Y:S02]  /*1650*/  FSEL R12, R12, R22, P1 ;  /* 0x000000160c0c7208 */ /* 0x000fe40000800000 */
[----:B------:R-:W-:Y:S01]  /*1660*/  FSEL R13, R13, R23, P1 ;  /* 0x000000170d0d7208 */ /* 0x000fe20000800000 */
[C---:B------:R-:W-:Y:S02]  /*1670*/  DADD R28, R24.reuse, R16 ;  /* 0x00000000181c7229 */ /* 0x040fe40000000010 */
[----:B------:R-:W-:-:S03]  /*1680*/  DSETP.GT.AND P1, PT, R24, RZ, PT ;  /* 0x000000ff1800722a */ /* 0x000fc60003f24000 */
[----:B------:R-:W-:-:S05]  /*1690*/  DADD R24, -R24, R12 ;  /* 0x0000000018187229 */ /* 0x000fca000000010c */
[----:B------:R-:W-:Y:S01]  /*16a0*/  FSEL R16, R28, R16, P1 ;  /* 0x000000101c107208 */ /* 0x000fe20000800000 */
[----:B0-----:R-:W-:Y:S01]  /*16b0*/  DADD R22, -R14, R8 ;  /* 0x000000000e167229 */ /* 0x001fe20000000108 */
[----:B------:R-:W-:Y:S01]  /*16c0*/  FSEL R17, R29, R17, P1 ;  /* 0x000000111d117208 */ /* 0x000fe20000800000 */
[----:B------:R-:W0:Y:S02]  /*16d0*/  F2F.F64.F32 R14, R26 ;  /* 0x0000001a000e7310 */ /* 0x000e240000201800 */
        /* <DEDUP_REMOVED lines=14> */
[----:B0-----:R-:W-:-:S05]  /*17c0*/  DADD R14, -R14, R8 ;  /* 0x000000000e0e7229 */ /* 0x001fca0000000108 */
[----:B------:R-:W-:Y:S02]  /*17d0*/  FSEL R28, R12, R16, P1 ;  /* 0x000000100c1c7208 */ /* 0x000fe40000800000 */
[----:B------:R-:W-:Y:S02]  /*17e0*/  FSEL R29, R13, R17, P1 ;  /* 0x000000110d1d7208 */ /* 0x000fe40000800000 */
[----:B------:R-:W0:Y:S01]  /*17f0*/  F2F.F64.F32 R12, R20 ;  /* 0x00000014000c7310 */ /* 0x000e220000201800 */
[----:B------:R-:W-:Y:S02]  /*1800*/  FSEL R24, R24, R22, P1 ;  /* 0x0000001618187208 */ /* 0x000fe40000800000 */
[----:B------:R-:W-:Y:S01]  /*1810*/  FSEL R25, R25, R23, P1 ;  /* 0x0000001719197208 */ /* 0x000fe20000800000 */
[C---:B------:R-:W-:Y:S02]  /*1820*/  DADD R16, R14.reuse, R28 ;  /* 0x000000000e107229 */ /* 0x040fe4000000001c */
[----:B------:R-:W-:-:S02]  /*1830*/  DSETP.GT.AND P1, PT, R14, RZ, PT ;  /* 0x000000ff0e00722a */ /* 0x000fc40003f24000 */
[----:B------:R-:W-:Y:S01]  /*1840*/  F2F.F64.F32 R20, R5 ;  /* 0x0000000500147310 */ /* 0x000fe20000201800 */
[----:B------:R-:W-:-:S05]  /*1850*/  DADD R14, -R14, R24 ;  /* 0x000000000e0e7229 */ /* 0x000fca0000000118 */
[----:B------:R-:W-:Y:S01]  /*1860*/  FSEL R28, R16, R28, P1 ;  /* 0x0000001c101c7208 */ /* 0x000fe20000800000 */
[----:B0-----:R-:W-:Y:S01]  /*1870*/  DADD R22, -R8, R12 ;  /* 0x0000000008167229 */ /* 0x001fe2000000010c */
[----:B------:R-:W-:Y:S01]  /*1880*/  FSEL R29, R17, R29, P1 ;  /* 0x0000001d111d7208 */ /* 0x000fe20000800000 */
[----:B------:R0:W1:Y:S02]  /*1890*/  F2F.F64.F32 R8, R19 ;  /* 0x0000001300087310 */ /* 0x0000640000201800 */
[----:B------:R-:W-:Y:S02]  /*18a0*/  FSEL R24, R24, R14, P1 ;  /* 0x0000000e18187208 */ /* 0x000fe40000800000 */
[----:B------:R-:W-:Y:S02]  /*18b0*/  FSEL R25, R25, R15, P1 ;  /* 0x0000000f19197208 */ /* 0x000fe40000800000 */
[C---:B------:R-:W-:Y:S02]  /*18c0*/  DADD R14, R22.reuse, R28 ;  /* 0x00000000160e7229 */ /* 0x040fe4000000001c */
[C---:B------:R-:W-:Y:S01]  /*18d0*/  DSETP.GT.AND P1, PT, R22.reuse, RZ, PT ;  /* 0x000000ff1600722a */ /* 0x040fe20003f24000 */
[----:B0-----:R-:W-:Y:S01]  /*18e0*/  IADD3 R19, P3, PT, R6, 0x20, RZ ;  /* 0x0000002006137810 */ /* 0x001fe20007f7e0ff */
[----:B------:R-:W-:-:S02]  /*18f0*/  DADD R16, -R22, R24 ;  /* 0x0000000016107229 */ /* 0x000fc40000000118 */
[----:B-1----:R-:W-:-:S04]  /*1900*/  DADD R12, -R12, R8 ;  /* 0x000000000c0c7229 */ /* 0x002fc80000000108 */
[----:B------:R-:W-:Y:S01]  /*1910*/  FSEL R22, R14, R28, P1 ;  /* 0x0000001c0e167208 */ /* 0x000fe20000800000 */
[----:B------:R-:W-:Y:S01]  /*1920*/  DADD R20, -R8, R20 ;  /* 0x0000000008147229 */ /* 0x000fe20000000114 */
        /* <DEDUP_REMOVED lines=13> */
[----:B------:R-:W-:Y:S01]  /*1a00*/  FSEL R6, R8, R14, P1 ;  /* 0x0000000e08067208 */ /* 0x000fe20000800000 */
[----:B------:R-:W-:Y:S01]  /*1a10*/  IMAD.X R8, RZ, RZ, R7, P3 ;  /* 0x000000ffff087224 */ /* 0x000fe200018e0607 */
[----:B------:R-:W-:Y:S02]  /*1a20*/  FSEL R9, R9, R15, P1 ;  /* 0x0000000f09097208 */ /* 0x000fe40000800000 */
[----:B------:R-:W-:Y:S01]  /*1a30*/  FSEL R12, R16, R12, P1 ;  /* 0x0000000c100c7208 */ /* 0x000fe20000800000 */
[----:B------:R-:W-:Y:S01]  /*1a40*/  IMAD.MOV.U32 R16, RZ, RZ, R6 ;  /* 0x000000ffff107224 */ /* 0x000fe200078e0006 */
[----:B------:R-:W-:Y:S01]  /*1a50*/  FSEL R13, R17, R13, P1 ;  /* 0x0000000d110d7208 */ /* 0x000fe20000800000 */
[----:B------:R-:W-:Y:S01]  /*1a60*/  IMAD.MOV.U32 R17, RZ, RZ, R9 ;  /* 0x000000ffff117224 */ /* 0x000fe200078e0009 */
[----:B------:R-:W-:Y:S06]  /*1a70*/  @P2 BRA `(.L_x_75) ;  /* 0xfffffff800942947 */ /* 0x000fec000383ffff */
.L_x_74:
[----:B------:R-:W-:Y:S05]  /*1a80*/  @!P0 BRA `(.L_x_73) ;  /* 0x0000000400788947 */ /* 0x000fea0003800000 */
[----:B------:R-:W-:Y:S02]  /*1a90*/  ISETP.GE.U32.AND P1, PT, R27, 0x4, PT ;  /* 0x000000041b00780c */ /* 0x000fe40003f26070 */
[----:B------:R-:W-:-:S04]  /*1aa0*/  LOP3.LUT R5, R4, 0x3, RZ, 0xc0, !PT ;  /* 0x0000000304057812 */ /* 0x000fc800078ec0ff */
[----:B------:R-:W-:-:S07]  /*1ab0*/  ISETP.NE.AND P0, PT, R5, RZ, PT ;  /* 0x000000ff0500720c */ /* 0x000fce0003f05270 */
[----:B------:R-:W-:Y:S06]  /*1ac0*/  @!P1 BRA `(.L_x_76) ;  /* 0x0000000000b49947 */ /* 0x000fec0003800000 */
[----:B------:R-:W0:Y:S02]  /*1ad0*/  LDC.64 R6, c[0x0][0x380] ;  /* 0x0000e000ff067b82 */ /* 0x000e240000000a00 */
[----:B0-----:R-:W-:-:S05]  /*1ae0*/  IMAD.WIDE.U32 R6, R18, 0x4, R6 ;  /* 0x0000000412067825 */ /* 0x001fca00078e0006 */
[----:B------:R-:W2:Y:S04]  /*1af0*/  LDG.E.CONSTANT R10, desc[UR6][R6.64+0x4] ;  /* 0x00000406060a7981 */ /* 0x000ea8000c1e9900 */
[----:B------:R-:W3:Y:S04]  /*1b00*/  LDG.E.CONSTANT R19, desc[UR6][R6.64] ;  /* 0x0000000606137981 */ /* 0x000ee8000c1e9900 */
[----:B------:R-:W4:Y:S04]  /*1b10*/  LDG.E.CONSTANT R22, desc[UR6][R6.64+0x8] ;  /* 0x0000080606167981 */ /* 0x000f28000c1e9900 */
[----:B------:R-:W5:Y:S04]  /*1b20*/  LDG.E.CONSTANT R26, desc[UR6][R6.64+0xc] ;  /* 0x00000c06061a7981 */ /* 0x000f68000c1e9900 */
[----:B------:R5:W5:Y:S01]  /*1b30*/  LDG.E.CONSTANT R27, desc[UR6][R6.64+0x10] ;  /* 0x00001006061b7981 */ /* 0x000b62000c1e9900 */
[----:B------:R-:W-:Y:S01]  /*1b40*/  VIADD R18, R18, 0x4 ;  /* 0x0000000412127836 */ /* 0x000fe20000000000 */
[----:B--2---:R-:W-:Y:S08]  /*1b50*/  F2F.F64.F32 R8, R10 ;  /* 0x0000000a00087310 */ /* 0x004ff00000201800 */
[----:B---3--:R-:W0:Y:S08]  /*1b60*/  F2F.F64.F32 R14, R19 ;  /* 0x00000013000e7310 */ /* 0x008e300000201800 */
[----:B----4-:R-:W1:Y:S01]  /*1b70*/  F2F.F64.F32 R22, R22 ;  /* 0x0000001600167310 */ /* 0x010e620000201800 */
[----:B0-----:R-:W-:-:S07]  /*1b80*/  DADD R14, R8, -R14 ;  /* 0x00000000080e7229 */ /* 0x001fce000000080e */
[----:B-----5:R-:W0:Y:S01]  /*1b90*/  F2F.F64.F32 R6, R26 ;  /* 0x0000001a00067310 */ /* 0x020e220000201800 */
[--C-:B------:R-:W-:Y:S02]  /*1ba0*/  DADD R20, R16, R14.reuse ;  /* 0x0000000010147229 */ /* 0x100fe4000000000e */
[----:B------:R-:W-:Y:S02]  /*1bb0*/  DSETP.GT.AND P1, PT, R14, RZ, PT ;  /* 0x000000ff0e00722a */ /* 0x000fe40003f24000 */
[----:B------:R-:W-:Y:S02]  /*1bc0*/  DADD R14, R12, -R14 ;  /* 0x000000000c0e7229 */ /* 0x000fe4000000080e */
[----:B-1----:R-:W-:Y:S02]  /*1bd0*/  DADD R8, -R8, R22 ;  /* 0x0000000008087229 */ /* 0x002fe40000000116 */
[----:B0-----:R-:W-:Y:S02]  /*1be0*/  DADD R22, -R22, R6 ;  /* 0x0000000016167229 */ /* 0x001fe40000000106 */
[----:B------:R-:W-:-:S02]  /*1bf0*/  FSEL R16, R20, R16, P1 ;  /* 0x0000001014107208 */ /* 0x000fc40000800000 */
        /* <DEDUP_REMOVED lines=8> */
[----:B------:R-:W0:Y:S01]  /*1c80*/  F2F.F64.F32 R16, R27 ;  /* 0x0000001b00107310 */ /* 0x000e220000201800 */
[----:B------:R-:W-:Y:S02]  /*1c90*/  FSEL R14, R20, R14, P1 ;  /* 0x0000000e140e7208 */ /* 0x000fe40000800000 */
[----:B------:R-:W-:Y:S01]  /*1ca0*/  FSEL R15, R21, R15, P1 ;  /* 0x0000000f150f7208 */ /* 0x000fe20000800000 */
[C---:B------:R-:W-:Y:S02]  /*1cb0*/  DADD R8, R22.reuse, R24 ;  /* 0x0000000016087229 */ /* 0x040fe40000000018 */
[----:B------:R-:W-:-:S03]  /*1cc0*/  DSETP.GT.AND P1, PT, R22, RZ, PT ;  /* 0x000000ff1600722a */ /* 0x000fc60003f24000 */
[----:B------:R-:W-:-:S05]  /*1cd0*/  DADD R12, -R22, R14 ;  /* 0x00000000160c7229 */ /* 0x000fca000000010e */
[----:B------:R-:W-:Y:S01]  /*1ce0*/  FSEL R20, R8, R24, P1 ;  /* 0x0000001808147208 */ /* 0x000fe20000800000 */
[----:B0-----:R-:W-:Y:S01]  /*1cf0*/  DADD R16, -R6, R16 ;  /* 0x0000000006107229 */ /* 0x001fe20000000110 */
[----:B------:R-:W-:-:S03]  /*1d00*/  FSEL R21, R9, R25, P1 ;  /* 0x0000001909157208 */ /* 0x000fc60000800000 */
[----:B------:R-:W-:Y:S02]  /*1d10*/  FSEL R12, R14, R12, P1 ;  /* 0x0000000c0e0c7208 */ /* 0x000fe40000800000 */
[----:B------:R-:W-:Y:S02]  /*1d20*/  FSEL R13, R15, R13, P1 ;  /* 0x0000000d0f0d7208 */ /* 0x000fe40000800000 */
[C---:B------:R-:W-:Y:S02]  /*1d30*/  DADD R6, R16.reuse, R20 ;  /* 0x0000000010067229 */ /* 0x040fe40000000014 */
[C---:B------:R-:W-:Y:S02]  /*1d40*/  DSETP.GT.AND P1, PT, R16.reuse, RZ, PT ;  /* 0x000000ff1000722a */ /* 0x040fe40003f24000 */
[----:B------:R-:W-:-:S06]  /*1d50*/  DADD R8, -R16, R12 ;  /* 0x0000000010087229 */ /* 0x000fcc000000010c */
[----:B------:R-:W-:Y:S02]  /*1d60*/  FSEL R16, R6, R20, P1 ;  /* 0x0000001406107208 */ /* 0x000fe40000800000 */
[----:B------:R-:W-:Y:S02]  /*1d70*/  FSEL R17, R7, R21, P1 ;  /* 0x0000001507117208 */ /* 0x000fe40000800000 */
[----:B------:R-:W-:Y:S02]  /*1d80*/  FSEL R12, R12, R8, P1 ;  /* 0x000000080c0c7208 */ /* 0x000fe40000800000 */
[----:B------:R-:W-:-:S07]  /*1d90*/  FSEL R13, R13, R9, P1 ;  /* 0x000000090d0d7208 */ /* 0x000fce0000800000 */
.L_x_76:
[----:B------:R-:W-:Y:S05]  /*1da0*/  @!P0 BRA `(.L_x_73) ;  /* 0x0000000000b08947 */ /* 0x000fea0003800000 */
[----:B------:R-:W-:Y:S02]  /*1db0*/  ISETP.NE.AND P0, PT, R5, 0x1, PT ;  /* 0x000000010500780c */ /* 0x000fe40003f05270 */
[----:B------:R-:W-:-:S04]  /*1dc0*/  LOP3.LUT R6, R4, 0x1, RZ, 0xc0, !PT ;  /* 0x0000000104067812 */ /* 0x000fc800078ec0ff */
[----:B------:R-:W-:-:S07]  /*1dd0*/  ISETP.NE.U32.AND P1, PT, R6, 0x1, PT ;  /* 0x000000010600780c */ /* 0x000fce0003f25070 */
[----:B------:R-:W-:Y:S06]  /*1de0*/  @!P0 BRA `(.L_x_77) ;  /* 0x0000000000648947 */ /* 0x000fec0003800000 */
[----:B------:R-:W0:Y:S02]  /*1df0*/  LDC.64 R6, c[0x0][0x380] ;  /* 0x0000e000ff067b82 */ /* 0x000e240000000a00 */
[----:B0-----:R-:W-:-:S05]  /*1e00*/  IMAD.WIDE.U32 R6, R18, 0x4, R6 ;  /* 0x0000000412067825 */ /* 0x001fca00078e0006 */
[----:B------:R-:W2:Y:S04]  /*1e10*/  LDG.E.CONSTANT R5, desc[UR6][R6.64+0x4] ;  /* 0x0000040606057981 */ /* 0x000ea8000c1e9900 */
[----:B------:R-:W3:Y:S04]  /*1e20*/  LDG.E.CONSTANT R10, desc[UR6][R6.64] ;  /* 0x00000006060a7981 */ /* 0x000ee8000c1e9900 */
        /* <DEDUP_REMOVED lines=21> */
.L_x_77:
[----:B------:R-:W-:Y:S05]  /*1f80*/  @P1 BRA `(.L_x_73) ;  /* 0x0000000000381947 */ /* 0x000fea0003800000 */
[----:B------:R-:W0:Y:S02]  /*1f90*/  LDC.64 R6, c[0x0][0x380] ;  /* 0x0000e000ff067b82 */ /* 0x000e240000000a00 */
[----:B0-----:R-:W-:-:S05]  /*1fa0*/  IMAD.WIDE.U32 R18, R18, 0x4, R6 ;  /* 0x0000000412127825 */ /* 0x001fca00078e0006 */
        /* <DEDUP_REMOVED lines=12> */
.L_x_73:
[----:B------:R-:W0:Y:S01]  /*2070*/  I2F.F64.U32 R8, R4 ;  /* 0x0000000400087312 */ /* 0x000e220000201800 */
[----:B------:R-:W-:Y:S01]  /*2080*/  IMAD.MOV.U32 R6, RZ, RZ, 0x1 ;  /* 0x00000001ff067424 */ /* 0x000fe200078e00ff */
[----:B------:R-:W-:-:S06]  /*2090*/  FSETP.GEU.AND P1, PT, |R17|, 6.5827683646048100446e-37, PT ;  /* 0x036000001100780b */ /* 0x000fcc0003f2e200 */
        /* <DEDUP_REMOVED lines=14> */
[----:B------:R-:W-:Y:S02]  /*2180*/  IMAD.MOV.U32 R30, RZ, RZ, R17 ;  /* 0x000000ffff1e7224 */ /* 0x000fe400078e0011 */
[----:B------:R-:W-:Y:S02]  /*2190*/  IMAD.MOV.U32 R26, RZ, RZ, R8 ;  /* 0x000000ffff1a7224 */ /* 0x000fe400078e0008 */
[----:B------:R-:W-:-:S07]  /*21a0*/  IMAD.MOV.U32 R27, RZ, RZ, R9 ;  /* 0x000000ffff1b7224 */ /* 0x000fce00078e0009 */
[----:B------:R-:W-:Y:S05]  /*21b0*/  CALL.REL.NOINC `($__internal_3_$__cuda_sm20_div_rn_f64_full) ;  /* 0x0000001000847944 */ /* 0x000fea0003c00000 */
[----:B------:R-:W-:Y:S02]  /*21c0*/  IMAD.MOV.U32 R18, RZ, RZ, R32 ;  /* 0x000000ffff127224 */ /* 0x000fe400078e0020 */
[----:B------:R-:W-:-:S07]  /*21d0*/  IMAD.MOV.U32 R19, RZ, RZ, R33 ;  /* 0x000000ffff137224 */ /* 0x000fce00078e0021 */
.L_x_78:
[----:B------:R-:W0:Y:S01]  /*21e0*/  MUFU.RCP64H R7, R9 ;  /* 0x0000000900077308 */ /* 0x000e220000001800 */
[----:B------:R-:W-:Y:S01]  /*21f0*/  IMAD.MOV.U32 R6, RZ, RZ, 0x1 ;  /* 0x00000001ff067424 */ /* 0x000fe200078e00ff */
[----:B------:R-:W-:-:S05]  /*2200*/  FSETP.GEU.AND P1, PT, |R13|, 6.5827683646048100446e-37, PT ;  /* 0x036000000d00780b */ /* 0x000fca0003f2e200 */
        /* <DEDUP_REMOVED lines=19> */
.L_x_79:
        /* <DEDUP_REMOVED lines=9> */
[----:B------:R-:W-:Y:S02]  /*23d0*/  LOP3.LUT R5, R9, 0x7fffffff, RZ, 0xc0, !PT ;  /* 0x7fffffff09057812 */ /* 0x000fe400078ec0ff */
[----:B------:R-:W-:-:S03]  /*23e0*/  MOV R6, 0x2410 ;  /* 0x0000241000067802 */ /* 0x000fc60000000f00 */
[----:B------:R-:W-:-:S07]  /*23f0*/  VIADD R20, R5, 0xfff00000 ;  /* 0xfff0000005147836 */ /* 0x000fce0000000000 */
[----:B------:R-:W-:Y:S05]  /*2400*/  CALL.REL.NOINC `($__internal_2_$__cuda_sm20_dblrcp_rn_slowpath_v3) ;  /* 0x0000000c005c7944 */ /* 0x000fea0003c00000 */
[----:B------:R-:W-:Y:S02]  /*2410*/  IMAD.MOV.U32 R16, RZ, RZ, R12 ;  /* 0x000000ffff107224 */ /* 0x000fe400078e000c */
[----:B------:R-:W-:-:S07]  /*2420*/  IMAD.MOV.U32 R17, RZ, RZ, R13 ;  /* 0x000000ffff117224 */ /* 0x000fce00078e000d */
.L_x_80:
[----:B------:R-:W0:Y:S01]  /*2430*/  I2F.F64.U32 R6, R3 ;  /* 0x0000000300067312 */ /* 0x000e220000201800 */
[----:B------:R-:W-:-:S07]  /*2440*/  VIADD R5, R3, 0x1 ;  /* 0x0000000103057836 */ /* 0x000fce0000000000 */
[----:B------:R-:W1:Y:S01]  /*2450*/  I2F.F64.U32 R8, R5 ;  /* 0x0000000500087312 */ /* 0x000e620000201800 */
        /* <DEDUP_REMOVED lines=11> */
[----:B------:R-:W-:Y:S01]  /*2510*/  LOP3.LUT R5, R7, 0x7fffffff, RZ, 0xc0, !PT ;  /* 0x7fffffff07057812 */ /* 0x000fe200078ec0ff */
[----:B------:R-:W-:Y:S01]  /*2520*/  IMAD.MOV.U32 R8, RZ, RZ, R6 ;  /* 0x000000ffff087224 */ /* 0x000fe200078e0006 */
[----:B------:R-:W-:Y:S01]  /*2530*/  MOV R6, 0x2570 ;  /* 0x0000257000067802 */ /* 0x000fe20000000f00 */
[----:B------:R-:W-:Y:S02]  /*2540*/  IMAD.MOV.U32 R9, RZ, RZ, R7 ;  /* 0x000000ffff097224 */ /* 0x000fe400078e0007 */
[----:B------:R-:W-:-:S07]  /*2550*/  VIADD R20, R5, 0xfff00000 ;  /* 0xfff0000005147836 */ /* 0x000fce0000000000 */
[----:B------:R-:W-:Y:S05]  /*2560*/  CALL.REL.NOINC `($__internal_2_$__cuda_sm20_dblrcp_rn_slowpath_v3) ;  /* 0x0000000c00047944 */ /* 0x000fea0003c00000 */
.L_x_81:
[----:B------:R-:W-:-:S13]  /*2570*/  ISETP.GE.U32.AND P0, PT, R4, R2, PT ;  /* 0x000000020400720c */ /* 0x000fda0003f06070 */
[----:B------:R-:W-:Y:S05]  /*2580*/  @P0 EXIT ;  /* 0x000000000000094d */ /* 0x000fea0003800000 */
[----:B------:R-:W-:Y:S01]  /*2590*/  IMAD.IADD R11, R11, 0x1, R0 ;  /* 0x000000010b0b7824 */ /* 0x000fe200078e0200 */
[----:B------:R-:W-:Y:S01]  /*25a0*/  CS2R R20, SRZ ;  /* 0x0000000000147805 */ /* 0x000fe2000001ff00 */
[----:B------:R-:W-:Y:S01]  /*25b0*/  VIADD R9, R4, 0xffffffff ;  /* 0xffffffff04097836 */ /* 0x000fe20000000000 */
[----:B------:R-:W-:Y:S01]  /*25c0*/  CS2R R22, SRZ ;  /* 0x0000000000167805 */ /* 0x000fe2000001ff00 */
[----:B------:R-:W-:Y:S02]  /*25d0*/  IMAD.MOV.U32 R10, RZ, RZ, RZ ;  /* 0x000000ffff0a7224 */ /* 0x000fe400078e00ff */
[----:B------:R-:W-:-:S07]  /*25e0*/  IMAD.MOV.U32 R8, RZ, RZ, RZ ;  /* 0x000000ffff087224 */ /* 0x000fce00078e00ff */
.L_x_86:
[----:B------:R-:W-:-:S05]  /*25f0*/  VIADD R9, R9, 0x1 ;  /* 0x0000000109097836 */ /* 0x000fca0000000000 */
[----:B------:R-:W-:-:S13]  /*2600*/  ISETP.GT.AND P1, PT, R9, R4, PT ;  /* 0x000000040900720c */ /* 0x000fda0003f24270 */
[----:B0-----:R-:W0:Y:S01]  /*2610*/  @P1 LDC.64 R28, c[0x0][0x380] ;  /* 0x0000e000ff1c1b82 */ /* 0x001e220000000a00 */
[C---:B------:R-:W-:Y:S02]  /*2620*/  @P1 VIADD R5, R0.reuse, 0xffffffff ;  /* 0xffffffff00051836 */ /* 0x040fe40000000000 */
[----:B0-2---:R-:W-:-:S04]  /*2630*/  @P1 IMAD.WIDE.U32 R24, R0, 0x4, R28 ;  /* 0x0000000400181825 */ /* 0x005fc800078e001c */
[----:B------:R-:W-:Y:S02]  /*2640*/  @P1 IMAD.WIDE.U32 R28, R5, 0x4, R28 ;  /* 0x00000004051c1825 */ /* 0x000fe400078e001c */
[----:B------:R0:W2:Y:S04]  /*2650*/  @P1 LDG.E.CONSTANT R5, desc[UR6][R24.64] ;  /* 0x0000000618051981 */ /* 0x0000a8000c1e9900 */
[----:B------:R-:W3:Y:S01]  /*2660*/  @P1 LDG.E.CONSTANT R28, desc[UR6][R28.64] ;  /* 0x000000061c1c1981 */ /* 0x000ee2000c1e9900 */
[----:B0-----:R-:W-:Y:S01]  /*2670*/  IMAD.MOV.U32 R24, RZ, RZ, 0x1 ;  /* 0x00000001ff187424 */ /* 0x001fe200078e00ff */
[----:B--2---:R0:W-:Y:S08]  /*2680*/  @P1 F2F.F64.F32 R26, R5 ;  /* 0x00000005001a1310 */ /* 0x0041f00000201800 */
[----:B---3--:R-:W1:Y:S01]  /*2690*/  @P1 F2F.F64.F32 R6, R28 ;  /* 0x0000001c00061310 */ /* 0x008e620000201800 */
[----:B0-----:R-:W-:Y:S01]  /*26a0*/  @P1 IMAD.MOV.U32 R5, RZ, RZ, RZ ;  /* 0x000000ffff051224 */ /* 0x001fe200078e00ff */
[----:B-1----:R-:W-:-:S08]  /*26b0*/  @P1 DADD R26, R26, -R6 ;  /* 0x000000001a1a1229 */ /* 0x002fd00000000806 */
[----:B------:R-:W-:Y:S02]  /*26c0*/  @P1 DADD R6, -RZ, -R26 ;  /* 0x00000000ff061229 */ /* 0x000fe4000000091a */
[----:B------:R-:W-:-:S08]  /*26d0*/  @P1 DSETP.GT.AND P0, PT, R26, RZ, PT ;  /* 0x000000ff1a00122a */ /* 0x000fd00003f04000 */
[----:B------:R-:W-:Y:S02]  /*26e0*/  @P1 FSEL R30, R6, RZ, !P0 ;  /* 0x000000ff061e1208 */ /* 0x000fe40004000000 */
[----:B------:R-:W-:Y:S01]  /*26f0*/  @P1 FSEL R31, R7, RZ, !P0 ;  /* 0x000000ff071f1208 */ /* 0x000fe20004000000 */
[----:B------:R-:W-:Y:S02]  /*2700*/  @P1 DADD R6, -R16, 1 ;  /* 0x3ff0000010061429 */ /* 0x000fe40000000100 */
[----:B------:R-:W-:-:S03]  /*2710*/  @P1 DSETP.MAX.AND P0, P2, RZ, R26, PT ;  /* 0x0000001aff00122a */ /* 0x000fc60003a0f000 */
[----:B------:R-:W-:-:S03]  /*2720*/  @P1 DMUL R30, R16, R30 ;  /* 0x0000001e101e1228 */ /* 0x000fc60000000000 */
[----:B------:R-:W-:-:S05]  /*2730*/  @P1 FSEL R5, R5, R27, P0 ;  /* 0x0000001b05051208 */ /* 0x000fca0000000000 */
[----:B------:R-:W-:Y:S01]  /*2740*/  @P1 DFMA R14, R14, R6, R30 ;  /* 0x000000060e0e122b */ /* 0x000fe2000000001e */
[----:B------:R-:W-:Y:S01]  /*2750*/  @P1 IMAD.MOV.U32 R31, RZ, RZ, R26 ;  /* 0x000000ffff1f1224 */ /* 0x000fe200078e001a */
[----:B------:R-:W-:Y:S01]  /*2760*/  @P1 LOP3.LUT R30, R27, 0x80000, RZ, 0xfc, !PT ;  /* 0x000800001b1e1812 */ /* 0x000fe200078efcff */
[----:B------:R-:W-:-:S03]  /*2770*/  @P1 IMAD.MOV.U32 R26, RZ, RZ, RZ ;  /* 0x000000ffff1a1224 */ /* 0x000fc600078e00ff */
[----:B------:R-:W0:Y:S01]  /*2780*/  MUFU.RCP64H R25, R15 ;  /* 0x0000000f00197308 */ /* 0x000e220000001800 */
[----:B------:R-:W-:Y:S02]  /*2790*/  @P1 SEL R27, R30, R5, P2 ;  /* 0x000000051e1b1207 */ /* 0x000fe40001000000 */
[----:B------:R-:W-:-:S06]  /*27a0*/  @P1 SEL R26, R26, R31, P0 ;  /* 0x0000001f1a1a1207 */ /* 0x000fcc0000000000 */
[----:B------:R-:W-:Y:S02]  /*27b0*/  @P1 DMUL R26, R26, R16 ;  /* 0x000000101a1a1228 */ /* 0x000fe40000000000 */
[----:B0-----:R-:W-:-:S06]  /*27c0*/  DFMA R28, -R14, R24, 1 ;  /* 0x3ff000000e1c742b */ /* 0x001fcc0000000118 */
[----:B------:R-:W-:Y:S02]  /*27d0*/  @P1 DFMA R18, R18, R6, R26 ;  /* 0x000000061212122b */ /* 0x000fe4000000001a */
[----:B------:R-:W-:Y:S02]  /*27e0*/  DSETP.NEU.AND P1, PT, R14, RZ, PT ;  /* 0x000000ff0e00722a */ /* 0x000fe40003f2d000 */
[----:B------:R-:W-:-:S06]  /*27f0*/  DFMA R28, R28, R28, R28 ;  /* 0x0000001c1c1c722b */ /* 0x000fcc000000001c */
[----:B------:R-:W-:Y:S02]  /*2800*/  FSETP.GEU.AND P2, PT, |R19|, 6.5827683646048100446e-37, PT ;  /* 0x036000001300780b */ /* 0x000fe40003f4e200 */
        /* <DEDUP_REMOVED lines=17> */
.L_x_82:
[----:B------:R-:W-:Y:S01]  /*2920*/  DADD R24, R6, 1 ;  /* 0x3ff0000006187429 */ /* 0x000fe20000000000 */
[----:B------:R-:W-:-:S05]  /*2930*/  IMAD.MOV.U32 R6, RZ, RZ, 0x1 ;  /* 0x00000001ff067424 */ /* 0x000fca00078e00ff */
        /* <DEDUP_REMOVED lines=13> */
[----:B------:R-:W-:Y:S01]  /*2a10*/  MOV R6, 0x2a60 ;  /* 0x00002a6000067802 */ /* 0x000fe20000000f00 */
[----:B------:R-:W-:Y:S02]  /*2a20*/  IMAD.MOV.U32 R27, RZ, RZ, R25 ;  /* 0x000000ffff1b7224 */ /* 0x000fe400078e0019 */
[----:B------:R-:W-:Y:S02]  /*2a30*/  IMAD.MOV.U32 R5, RZ, RZ, RZ ;  /* 0x000000ffff057224 */ /* 0x000fe400078e00ff */
[----:B------:R-:W-:-:S07]  /*2a40*/  IMAD.MOV.U32 R30, RZ, RZ, 0x40590000 ;  /* 0x40590000ff1e7424 */ /* 0x000fce00078e00ff */
[----:B------:R-:W-:Y:S05]  /*2a50*/  CALL.REL.NOINC `($__internal_3_$__cuda_sm20_div_rn_f64_full) ;  /* 0x00000008005c7944 */ /* 0x000fea0003c00000 */
[----:B------:R-:W-:Y:S02]  /*2a60*/  IMAD.MOV.U32 R6, RZ, RZ, R32 ;  /* 0x000000ffff067224 */ /* 0x000fe400078e0020 */
[----:B------:R-:W-:-:S07]  /*2a70*/  IMAD.MOV.U32 R7, RZ, RZ, R33 ;  /* 0x000000ffff077224 */ /* 0x000fce00078e0021 */
.L_x_83:
[----:B------:R-:W-:Y:S01]  /*2a80*/  DADD R6, -R6, 100 ;  /* 0x4059000006067429 */ /* 0x000fe20000000100 */
[----:B------:R-:W-:Y:S01]  /*2a90*/  UMOV UR4, 0x9999999a ;  /* 0x9999999a00047882 */ /* 0x000fe20000000000 */
[----:B------:R-:W-:Y:S01]  /*2aa0*/  UMOV UR5, 0x3fb99999 ;  /* 0x3fb9999900057882 */ /* 0x000fe20000000000 */
[----:B------:R-:W-:-:S05]  /*2ab0*/  ISETP.GE.AND P0, PT, R10, R3, PT ;  /* 0x000000030a00720c */ /* 0x000fca0003f06270 */
[----:B------:R-:W-:-:S08]  /*2ac0*/  DADD R6, R6, -50 ;  /* 0xc049000006067429 */ /* 0x000fd00000000000 */
[----:B------:R-:W-:-:S10]  /*2ad0*/  DMUL R6, R6, UR4 ;  /* 0x0000000406067c28 */ /* 0x000fd40008000000 */
[----:B------:R-:W-:Y:S02]  /*2ae0*/  FSEL R26, R6, 4.6167694902729170502e-16, P1 ;  /* 0x260511bf061a7808 */ /* 0x000fe40000800000 */
[----:B------:R-:W-:-:S04]  /*2af0*/  FSEL R27, R7, 2.3063118457794189453, P1 ;  /* 0x40139a9d071b7808 */ /* 0x000fc80000800000 */
[----:B------:R0:W1:Y:S01]  /*2b00*/  F2F.F32.F64 R26, R26 ;  /* 0x0000001a001a7310 */ /* 0x0000620000301000 */
[----:B------:R-:W-:Y:S05]  /*2b10*/  @P0 BRA `(.L_x_84) ;  /* 0x0000000000c00947 */ /* 0x000fea0003800000 */
[----:B------:R-:W2:Y:S01]  /*2b20*/  S2R R6, SR_CgaCtaId ;  /* 0x0000000000067919 */ /* 0x000ea20000008800 */
[----:B------:R-:W-:Y:S01]  /*2b30*/  MOV R5, 0x400 ;  /* 0x0000040000057802 */ /* 0x000fe20000000f00 */
[----:B------:R-:W-:Y:S01]  /*2b40*/  VIADD R10, R10, 0x1 ;  /* 0x000000010a0a7836 */ /* 0x000fe20000000000 */
[----:B------:R-:W3:Y:S04]  /*2b50*/  S2R R24, SR_SWINHI ;  /* 0x0000000000187919 */ /* 0x000ee80000002f00 */
[----:B------:R-:W-:Y:S02]  /*2b60*/  ISETP.NE.AND P1, PT, R10, R3, PT ;  /* 0x000000030a00720c */ /* 0x000fe40003f25270 */
[----:B--2---:R-:W-:-:S04]  /*2b70*/  LEA R5, R6, R5, 0x18 ;  /* 0x0000000506057211 */ /* 0x004fc800078ec0ff */
[----:B------:R-:W-:Y:S02]  /*2b80*/  MOV R6, R5 ;  /* 0x0000000500067202 */ /* 0x000fe40000000f00 */
[----:B---3--:R-:W-:Y:S02]  /*2b90*/  MOV R7, R24 ;  /* 0x0000001800077202 */ /* 0x008fe40000000f00 */
[----:B------:R-:W-:Y:S01]  /*2ba0*/  I2F.F64 R24, R10 ;  /* 0x0000000a00187312 */ /* 0x000fe20000201c00 */
[----:B------:R-:W-:-:S04]  /*2bb0*/  ISETP.NE.U32.AND P0, PT, R6, RZ, PT ;  /* 0x000000ff0600720c */ /* 0x000fc80003f05070 */
[----:B------:R-:W-:-:S03]  /*2bc0*/  ISETP.NE.AND.EX P0, PT, R7, RZ, PT, P0 ;  /* 0x000000ff0700720c */ /* 0x000fc60003f05300 */
[----:B-1----:R-:W1:Y:S10]  /*2bd0*/  F2F.F64.F32 R6, R26 ;  /* 0x0000001a00067310 */ /* 0x002e740000201800 */
[----:B------:R-:W-:-:S02]  /*2be0*/  @P0 IMAD R5, R8, 0x4, R5 ;  /* 0x0000000408050824 */ /* 0x000fc400078e0205 */
[----:B------:R-:W-:Y:S01]  /*2bf0*/  VIADD R8, R8, 0x1 ;  /* 0x0000000108087836 */ /* 0x000fe20000000000 */
[C---:B-1----:R-:W-:Y:S02]  /*2c00*/  DADD R22, R6.reuse, R22 ;  /* 0x0000000006167229 */ /* 0x042fe40000000016 */
[----:B------:R1:W-:Y:S01]  /*2c10*/  @P0 STS [R5], R26 ;  /* 0x0000001a05000388 */ /* 0x0003e20000000800 */
[----:B------:R-:W-:Y:S01]  /*2c20*/  DFMA R20, R6, R24, R20 ;  /* 0x000000180614722b */ /* 0x000fe20000000014 */
[----:B------:R-:W-:-:S04]  /*2c30*/  ISETP.NE.AND P0, PT, R8, R3, PT ;  /* 0x000000030800720c */ /* 0x000fc80003f05270 */
[----:B------:R-:W-:Y:S01]  /*2c40*/  SEL R8, R8, RZ, P0 ;  /* 0x000000ff08087207 */ /* 0x000fe20000000000 */
[----:B------:R-:W-:Y:S08]  /*2c50*/  @P1 BRA `(.L_x_85) ;  /* 0x0000000400301947 */ /* 0x000ff00003800000 */
[----:B------:R-:W-:Y:S01]  /*2c60*/  DMUL R24, R20, R12 ;  /* 0x0000000c14187228 */ /* 0x000fe20000000000 */
[----:B------:R-:W2:Y:S01]  /*2c70*/  LDC.64 R6, c[0x0][0x3a8] ;  /* 0x0000ea00ff067b82 */ /* 0x000ea20000000a00 */
[----:B------:R-:W-:Y:S02]  /*2c80*/  IMAD.MOV.U32 R31, RZ, RZ, 0x3c80f082 ;  /* 0x3c80f082ff1f7424 */ /* 0x000fe400078e00ff */
[----:B------:R-:W-:Y:S02]  /*2c90*/  IMAD.MOV.U32 R29, RZ, RZ, 0x3f800000 ;  /* 0x3f800000ff1d7424 */ /* 0x000fe400078e00ff */
[----:B------:R-:W1:Y:S04]  /*2ca0*/  F2F.F32.F64 R10, R24 ;  /* 0x00000018000a7310 */ /* 0x000e680000301000 */
[----:B0-----:R-:W-:-:S04]  /*2cb0*/  SHF.R.U32.HI R27, RZ, 0x1f, R25 ;  /* 0x0000001fff1b7819 */ /* 0x001fc80000011619 */
[----:B------:R-:W-:-:S04]  /*2cc0*/  LOP3.LUT R27, R27, 0x1, RZ, 0xc0, !PT ;  /* 0x000000011b1b7812 */ /* 0x000fc800078ec0ff */
[----:B------:R-:W-:Y:S01]  /*2cd0*/  ISETP.NE.U32.AND P0, PT, R27, 0x1, PT ;  /* 0x000000011b00780c */ /* 0x000fe20003f05070 */
[C---:B-1----:R-:W-:Y:S01]  /*2ce0*/  FMUL R5, |R10|.reuse, 2.8853900432586669922 ;  /* 0x4038aa3b0a057820 */ /* 0x042fe20000400200 */
[C---:B------:R-:W-:Y:S01]  /*2cf0*/  FMUL R28, R10.reuse, R10 ;  /* 0x0000000a0a1c7220 */ /* 0x040fe20000400000 */
[C---:B------:R-:W-:Y:S02]  /*2d00*/  FSETP.GE.AND P1, PT, |R10|.reuse, 9.010913848876953125, PT ;  /* 0x41102cb40a00780b */ /* 0x040fe40003f26200 */
[----:B------:R-:W-:Y:S01]  /*2d10*/  FSETP.GE.AND P2, PT, |R10|, 0.60000002384185791016, PT ;  /* 0x3f19999a0a00780b */ /* 0x000fe20003f46200 */
[----:B------:R-:W-:Y:S01]  /*2d20*/  FFMA R25, R28, R31, -0.052303962409496307373 ;  /* 0xbd563cae1c197423 */ /* 0x000fe2000000001f */
[----:B------:R-:W0:Y:S01]  /*2d30*/  MUFU.EX2 R5, R5 ;  /* 0x0000000500057308 */ /* 0x000e220000000800 */
[----:B------:R-:W-:Y:S01]  /*2d40*/  ISETP.NE.U32.AND.EX P0, PT, RZ, RZ, PT, P0 ;  /* 0x000000ffff00720c */ /* 0x000fe20003f05100 */
[----:B--2---:R-:W-:-:S04]  /*2d50*/  IMAD.WIDE R6, R11, 0x4, R6 ;  /* 0x000000040b067825 */ /* 0x004fc800078e0206 */
        /* <DEDUP_REMOVED lines=8> */
[----:B------:R-:W-:Y:S01]  /*2de0*/  @!P2 FFMA R25, R10, R5, R10 ;  /* 0x000000050a19a223 */ /* 0x000fe2000000000a */
[----:B------:R-:W-:-:S04]  /*2df0*/  IMAD.MOV.U32 R10, RZ, RZ, R3 ;  /* 0x000000ffff0a7224 */ /* 0x000fc800078e0003 */
[----:B------:R2:W-:Y:S01]  /*2e00*/  STG.E desc[UR6][R6.64], R25 ;  /* 0x0000001906007986 */ /* 0x0005e2000c101906 */
[----:B------:R-:W-:Y:S05]  /*2e10*/  BRA `(.L_x_85) ;  /* 0x0000000000c07947 */ /* 0x000fea0003800000 */
.L_x_84:
[----:B-1----:R-:W1:Y:S01]  /*2e20*/  F2F.F64.F32 R6, R26 ;  /* 0x0000001a00067310 */ /* 0x002e620000201800 */
[----:B------:R-:W2:Y:S01]  /*2e30*/  S2R R28, SR_CgaCtaId ;  /* 0x00000000001c7919 */ /* 0x000ea20000008800 */
[----:B------:R-:W-:Y:S01]  /*2e40*/  DADD R20, -R22, R20 ;  /* 0x0000000016147229 */ /* 0x000fe20000000114 */
[----:B------:R-:W-:Y:S01]  /*2e50*/  MOV R5, 0x400 ;  /* 0x0000040000057802 */ /* 0x000fe20000000f00 */
[----:B------:R-:W-:Y:S01]  /*2e60*/  IMAD.MOV.U32 R35, RZ, RZ, 0x3c80f082 ;  /* 0x3c80f082ff237424 */ /* 0x000fe200078e00ff */
[----:B------:R-:W3:Y:S03]  /*2e70*/  S2R R30, SR_SWINHI ;  /* 0x00000000001e7919 */ /* 0x000ee60000002f00 */
[----:B------:R-:W4:Y:S01]  /*2e80*/  I2F.F64.U32 R24, R3 ;  /* 0x0000000300187312 */ /* 0x000f220000201800 */
[----:B-1----:R-:W-:Y:S02]  /*2e90*/  DADD R22, R6, R22 ;  /* 0x0000000006167229 */ /* 0x002fe40000000016 */
[----:B----4-:R-:W-:-:S08]  /*2ea0*/  DFMA R20, R24, R6, R20 ;  /* 0x000000061814722b */ /* 0x010fd00000000014 */
[----:B------:R-:W-:Y:S01]  /*2eb0*/  DMUL R24, R20, R12 ;  /* 0x0000000c14187228 */ /* 0x000fe20000000000 */
[----:B--2---:R-:W-:-:S05]  /*2ec0*/  LEA R31, R28, R5, 0x18 ;  /* 0x000000051c1f7211 */ /* 0x004fca00078ec0ff */
[----:B0-----:R0:W1:Y:S01]  /*2ed0*/  F2F.F32.F64 R27, R24 ;  /* 0x00000018001b7310 */ /* 0x0010620000301000 */
[----:B------:R-:W-:Y:S02]  /*2ee0*/  MOV R28, R31 ;  /* 0x0000001f001c7202 */ /* 0x000fe40000000f00 */
[----:B---3--:R-:W-:Y:S02]  /*2ef0*/  MOV R29, R30 ;  /* 0x0000001e001d7202 */ /* 0x008fe40000000f00 */
[----:B------:R-:W-:Y:S02]  /*2f00*/  SHF.R.U32.HI R33, RZ, 0x1f, R25 ;  /* 0x0000001fff217819 */ /* 0x000fe40000011619 */
[----:B------:R-:W-:-:S04]  /*2f10*/  ISETP.NE.U32.AND P0, PT, R28, RZ, PT ;  /* 0x000000ff1c00720c */ /* 0x000fc80003f05070 */
[----:B------:R-:W-:Y:S01]  /*2f20*/  ISETP.NE.AND.EX P0, PT, R29, RZ, PT, P0 ;  /* 0x000000ff1d00720c */ /* 0x000fe20003f05300 */
[----:B0-----:R-:W-:Y:S01]  /*2f30*/  IMAD.MOV.U32 R25, RZ, RZ, 0x3f800000 ;  /* 0x3f800000ff197424 */ /* 0x001fe200078e00ff */
[----:B------:R-:W0:Y:S01]  /*2f40*/  LDC.64 R28, c[0x0][0x3a8] ;  /* 0x0000ea00ff1c7b82 */ /* 0x000e220000000a00 */
[----:B------:R-:W-:Y:S01]  /*2f50*/  LOP3.LUT R24, R33, 0x1, RZ, 0xc0, !PT ;  /* 0x0000000121187812 */ /* 0x000fe200078ec0ff */
[C---:B-1----:R-:W-:Y:S01]  /*2f60*/  FMUL R5, |R27|.reuse, 2.8853900432586669922 ;  /* 0x4038aa3b1b057820 */ /* 0x042fe20000400200 */
[C---:B------:R-:W-:Y:S01]  /*2f70*/  FMUL R34, R27.reuse, R27 ;  /* 0x0000001b1b227220 */ /* 0x040fe20000400000 */
[C---:B------:R-:W-:Y:S02]  /*2f80*/  FSETP.GE.AND P3, PT, |R27|.reuse, 0.60000002384185791016, PT ;  /* 0x3f19999a1b00780b */ /* 0x040fe40003f66200 */
[----:B------:R-:W-:Y:S02]  /*2f90*/  ISETP.NE.U32.AND P1, PT, R24, 0x1, PT ;  /* 0x000000011800780c */ /* 0x000fe40003f25070 */
[----:B------:R-:W1:Y:S01]  /*2fa0*/  MUFU.EX2 R5, R5 ;  /* 0x0000000500057308 */ /* 0x000e620000000800 */
[----:B------:R-:W-:-:S02]  /*2fb0*/  FSETP.GE.AND P2, PT, |R27|, 9.010913848876953125, PT ;  /* 0x41102cb41b00780b */ /* 0x000fc40003f46200 */
[C---:B------:R-:W-:Y:S01]  /*2fc0*/  @P0 IMAD R31, R8.reuse, 0x4, R31 ;  /* 0x00000004081f0824 */ /* 0x040fe200078e021f */
[----:B------:R-:W-:Y:S01]  /*2fd0*/  ISETP.NE.U32.AND.EX P1, PT, RZ, RZ, PT, P1 ;  /* 0x000000ffff00720c */ /* 0x000fe20003f25110 */
[----:B------:R-:W-:-:S03]  /*2fe0*/  VIADD R8, R8, 0x1 ;  /* 0x0000000108087836 */ /* 0x000fc60000000000 */
[----:B------:R-:W2:Y:S04]  /*2ff0*/  @P0 LDS R30, [R31] ;  /* 0x000000001f1e0984 */ /* 0x000ea80000000800 */
[----:B------:R3:W-:Y:S01]  /*3000*/  @P0 STS [R31], R26 ;  /* 0x0000001a1f000388 */ /* 0x0007e20000000800 */
[----:B0-----:R-:W-:-:S04]  /*3010*/  IMAD.WIDE R28, R11, 0x4, R28 ;  /* 0x000000040b1c7825 */ /* 0x001fc800078e021c */
[----:B-1----:R-:W-:Y:S01]  /*3020*/  FADD R32, R5, 1 ;  /* 0x3f80000005207421 */ /* 0x002fe20000000000 */
[----:B------:R-:W-:-:S04]  /*3030*/  FFMA R5, R34, R35, -0.052303962409496307373 ;  /* 0xbd563cae22057423 */ /* 0x000fc80000000023 */
[C---:B------:R-:W-:Y:S01]  /*3040*/  FFMA R5, R34.reuse, R5, 0.1331529766321182251 ;  /* 0x3e08594122057423 */ /* 0x040fe20000000005 */
[----:B------:R-:W0:Y:S03]  /*3050*/  MUFU.RCP R32, R32 ;  /* 0x0000002000207308 */ /* 0x000e260000001000 */
[----:B------:R-:W-:-:S04]  /*3060*/  FFMA R5, R34, R5, -0.33332768082618713379 ;  /* 0xbeaaa9ed22057423 */ /* 0x000fc80000000005 */
[----:B------:R-:W-:Y:S01]  /*3070*/  FFMA R34, R34, R5, RZ ;  /* 0x0000000522227223 */ /* 0x000fe200000000ff */
[----:B0-----:R-:W-:-:S05]  /*3080*/  FFMA R24, R32, -2, R25 ;  /* 0xc000000020187823 */ /* 0x001fca0000000019 */
[----:B------:R-:W-:Y:S02]  /*3090*/  FSEL R32, R24, 1, !P2 ;  /* 0x3f80000018207808 */ /* 0x000fe40005000000 */
[----:B------:R-:W-:Y:S02]  /*30a0*/  CS2R R24, SRZ ;  /* 0x0000000000187805 */ /* 0x000fe4000001ff00 */
[----:B------:R-:W-:Y:S01]  /*30b0*/  FSEL R5, -|R32|, |R32|, !P1 ;  /* 0x4000002020057208 */ /* 0x000fe20004800300 */
[----:B------:R-:W-:-:S03]  /*30c0*/  @!P3 FFMA R5, R27, R34, R27 ;  /* 0x000000221b05b223 */ /* 0x000fc6000000001b */
[----:B--2---:R-:W0:Y:S01]  /*30d0*/  @P0 F2F.F64.F32 R24, R30 ;  /* 0x0000001e00180310 */ /* 0x004e220000201800 */
[C---:B------:R-:W-:Y:S01]  /*30e0*/  ISETP.NE.AND P0, PT, R8.reuse, R3, PT ;  /* 0x000000030800720c */ /* 0x040fe20003f05270 */
[----:B------:R3:W-:Y:S03]  /*30f0*/  STG.E desc[UR6][R28.64], R5 ;  /* 0x000000051c007986 */ /* 0x0007e6000c101906 */
[----:B------:R-:W-:Y:S01]  /*3100*/  SEL R8, R8, RZ, P0 ;  /* 0x000000ff08087207 */ /* 0x000fe20000000000 */
[----:B0--3--:R-:W-:-:S11]  /*3110*/  DADD R22, R22, -R24 ;  /* 0x0000000016167229 */ /* 0x009fd60000000818 */
.L_x_85:
[----:B-1----:R-:W-:Y:S02]  /*3120*/  VIADD R5, R9, 0x1 ;  /* 0x0000000109057836 */ /* 0x002fe40000000000 */
[----:B------:R-:W-:Y:S02]  /*3130*/  VIADD R0, R0, 0x1 ;  /* 0x0000000100007836 */ /* 0x000fe40000000000 */
[----:B------:R-:W-:Y:S01]  /*3140*/  VIADD R11, R11, 0x1 ;  /* 0x000000010b0b7836 */ /* 0x000fe20000000000 */
[----:B------:R-:W-:-:S13]  /*3150*/  ISETP.GE.AND P0, PT, R5, R2, PT ;  /* 0x000000020500720c */ /* 0x000fda0003f06270 */
[----:B------:R-:W-:Y:S05]  /*3160*/  @!P0 BRA `(.L_x_86) ;  /* 0xfffffff400208947 */ /* 0x000fea000383ffff */
[----:B------:R-:W-:Y:S05]  /*3170*/  EXIT ;  /* 0x000000000000794d */ /* 0x000fea0003800000 */
        .weak           $__internal_2_$__cuda_sm20_dblrcp_rn_slowpath_v3
        .type           $__internal_2_$__cuda_sm20_dblrcp_rn_slowpath_v3,@function
        .size           $__internal_2_$__cuda_sm20_dblrcp_rn_slowpath_v3,($__internal_3_$__cuda_sm20_div_rn_f64_full - $__internal_2_$__cuda_sm20_dblrcp_rn_slowpath_v3)
$__internal_2_$__cuda_sm20_dblrcp_rn_slowpath_v3:
[----:B------:R-:W-:-:S14]  /*3180*/  DSETP.GTU.AND P0, PT, |R8|, +INF , PT ;  /* 0x7ff000000800742a */ /* 0x000fdc0003f0c200 */
[----:B------:R-:W-:Y:S05]  /*3190*/  @P0 BRA `(.L_x_87) ;  /* 0x00000000007c0947 */ /* 0x000fea0003800000 */
[----:B------:R-:W-:-:S05]  /*31a0*/  LOP3.LUT R7, R9, 0x7fffffff, RZ, 0xc0, !PT ;  /* 0x7fffffff09077812 */ /* 0x000fca00078ec0ff */
[----:B------:R-:W-:-:S05]  /*31b0*/  VIADD R5, R7, 0xffffffff ;  /* 0xffffffff07057836 */ /* 0x000fca0000000000 */
[----:B------:R-:W-:-:S13]  /*31c0*/  ISETP.GE.U32.AND P0, PT, R5, 0x7fefffff, PT ;  /* 0x7fefffff0500780c */ /* 0x000fda0003f06070 */
[----:B------:R-:W-:Y:S01]  /*31d0*/  @P0 LOP3.LUT R13, R9, 0x7ff00000, RZ, 0x3c, !PT ;  /* 0x7ff00000090d0812 */ /* 0x000fe200078e3cff */
[----:B------:R-:W-:Y:S01]  /*31e0*/  @P0 IMAD.MOV.U32 R12, RZ, RZ, RZ ;  /* 0x000000ffff0c0224 */ /* 0x000fe200078e00ff */
[----:B------:R-:W-:Y:S06]  /*31f0*/  @P0 BRA `(.L_x_88) ;  /* 0x00000000006c0947 */ /* 0x000fec0003800000 */
[----:B------:R-:W-:-:S13]  /*3200*/  ISETP.GE.U32.AND P0, PT, R7, 0x1000001, PT ;  /* 0x010000010700780c */ /* 0x000fda0003f06070 */
[----:B------:R-:W-:Y:S05]  /*3210*/  @!P0 BRA `(.L_x_89) ;  /* 0x0000000000348947 */ /* 0x000fea0003800000 */
[----:B------:R-:W-:Y:S02]  /*3220*/  VIADD R13, R9, 0xc0200000 ;  /* 0xc0200000090d7836 */ /* 0x000fe40000000000 */
[----:B------:R-:W-:Y:S02]  /*3230*/  IMAD.MOV.U32 R12, RZ, RZ, R8 ;  /* 0x000000ffff0c7224 */ /* 0x000fe400078e0008 */
[----:B------:R-:W0:Y:S04]  /*3240*/  MUFU.RCP64H R21, R13 ;  /* 0x0000000d00157308 */ /* 0x000e280000001800 */
        /* <DEDUP_REMOVED lines=10> */
.L_x_89:
        /* <DEDUP_REMOVED lines=10> */
.L_x_87:
[----:B------:R-:W-:Y:S01]  /*3390*/  LOP3.LUT R13, R9, 0x80000, RZ, 0xfc, !PT ;  /* 0x00080000090d7812 */ /* 0x000fe200078efcff */
[----:B------:R-:W-:-:S07]  /*33a0*/  IMAD.MOV.U32 R12, RZ, RZ, R8 ;  /* 0x000000ffff0c7224 */ /* 0x000fce00078e0008 */
.L_x_88:
[----:B------:R-:W-:-:S04]  /*33b0*/  IMAD.MOV.U32 R7, RZ, RZ, 0x0 ;  /* 0x00000000ff077424 */ /* 0x000fc800078e00ff */
[----:B------:R-:W-:Y:S05]  /*33c0*/  RET.REL.NODEC R6 `(ift_rsi_batch_f32) ;  /* 0xffffffcc060c7950 */ /* 0x000fea0003c3ffff */
        .weak           $__internal_3_$__cuda_sm20_div_rn_f64_full
        .type           $__internal_3_$__cuda_sm20_div_rn_f64_full,@function
        .size           $__internal_3_$__cuda_sm20_div_rn_f64_full,(.L_x_99 - $__internal_3_$__cuda_sm20_div_rn_f64_full)
$__internal_3_$__cuda_sm20_div_rn_f64_full:
[C---:B------:R-:W-:Y:S01]  /*33d0*/  FSETP.GEU.AND P0, PT, |R27|.reuse, 1.469367938527859385e-39, PT ;  /* 0x001000001b00780b */ /* 0x040fe20003f0e200 */
[----:B------:R-:W-:Y:S01]  /*33e0*/  IMAD.MOV.U32 R32, RZ, RZ, 0x1 ;  /* 0x00000001ff207424 */ /* 0x000fe200078e00ff */
[C---:B------:R-:W-:Y:S01]  /*33f0*/  LOP3.LUT R24, R27.reuse, 0x800fffff, RZ, 0xc0, !PT ;  /* 0x800fffff1b187812 */ /* 0x040fe200078ec0ff */
[----:B------:R-:W-:Y:S01]  /*3400*/  IMAD.MOV.U32 R7, RZ, RZ, 0x1ca00000 ;  /* 0x1ca00000ff077424 */ /* 0x000fe200078e00ff */
[----:B------:R-:W-:Y:S02]  /*3410*/  LOP3.LUT R36, R27, 0x7ff00000, RZ, 0xc0, !PT ;  /* 0x7ff000001b247812 */ /* 0x000fe400078ec0ff */
[----:B------:R-:W-:Y:S01]  /*3420*/  LOP3.LUT R25, R24, 0x3ff00000, RZ, 0xfc, !PT ;  /* 0x3ff0000018197812 */ /* 0x000fe200078efcff */
[----:B------:R-:W-:-:S06]  /*3430*/  IMAD.MOV.U32 R24, RZ, RZ, R26 ;  /* 0x000000ffff187224 */ /* 0x000fcc00078e001a */
[----:B------:R-:W-:-:S06]  /*3440*/  @!P0 DMUL R24, R26, 8.98846567431157953865e+307 ;  /* 0x7fe000001a188828 */ /* 0x000fcc0000000000 */
[----:B------:R-:W0:Y:S02]  /*3450*/  MUFU.RCP64H R33, R25 ;  /* 0x0000001900217308 */ /* 0x000e240000001800 */
[----:B0-----:R-:W-:-:S08]  /*3460*/  DFMA R28, R32, -R24, 1 ;  /* 0x3ff00000201c742b */ /* 0x001fd00000000818 */
[----:B------:R-:W-:-:S08]  /*3470*/  DFMA R28, R28, R28, R28 ;  /* 0x0000001c1c1c722b */ /* 0x000fd0000000001c */
[----:B------:R-:W-:Y:S01]  /*3480*/  DFMA R32, R32, R28, R32 ;  /* 0x0000001c2020722b */ /* 0x000fe20000000020 */
[----:B------:R-:W-:Y:S02]  /*3490*/  IMAD.MOV.U32 R29, RZ, RZ, R30 ;  /* 0x000000ffff1d7224 */ /* 0x000fe400078e001e */
[----:B------:R-:W-:-:S03]  /*34a0*/  IMAD.MOV.U32 R28, RZ, RZ, R5 ;  /* 0x000000ffff1c7224 */ /* 0x000fc600078e0005 */
[----:B------:R-:W-:Y:S02]  /*34b0*/  LOP3.LUT R5, R29, 0x7ff00000, RZ, 0xc0, !PT ;  /* 0x7ff000001d057812 */ /* 0x000fe400078ec0ff */
[----:B------:R-:W-:Y:S01]  /*34c0*/  DFMA R34, R32, -R24, 1 ;  /* 0x3ff000002022742b */ /* 0x000fe20000000818 */
[----:B------:R-:W-:Y:S01]  /*34d0*/  IMAD.MOV.U32 R30, RZ, RZ, R28 ;  /* 0x000000ffff1e7224 */ /* 0x000fe200078e001c */
[----:B------:R-:W-:Y:S01]  /*34e0*/  ISETP.GE.U32.AND P2, PT, R5, R36, PT ;  /* 0x000000240500720c */ /* 0x000fe20003f46070 */
[----:B------:R-:W-:-:S03]  /*34f0*/  IMAD.MOV.U32 R38, RZ, RZ, R5 ;  /* 0x000000ffff267224 */ /* 0x000fc600078e0005 */
[----:B------:R-:W-:Y:S02]  /*3500*/  SEL R31, R7, 0x63400000, !P2 ;  /* 0x63400000071f7807 */ /* 0x000fe40005000000 */
[----:B------:R-:W-:Y:S01]  /*3510*/  DFMA R32, R32, R34, R32 ;  /* 0x000000222020722b */ /* 0x000fe20000000020 */
[----:B------:R-:W-:Y:S02]  /*3520*/  FSETP.GEU.AND P2, PT, |R29|, 1.469367938527859385e-39, PT ;  /* 0x001000001d00780b */ /* 0x000fe40003f4e200 */
[----:B------:R-:W-:-:S11]  /*3530*/  LOP3.LUT R31, R31, 0x800fffff, R29, 0xf8, !PT ;  /* 0x800fffff1f1f7812 */ /* 0x000fd600078ef81d */
[----:B------:R-:W-:Y:S05]  /*3540*/  @P2 BRA `(.L_x_90) ;  /* 0x0000000000202947 */ /* 0x000fea0003800000 */
[----:B------:R-:W-:-:S04]  /*3550*/  LOP3.LUT R34, R27, 0x7ff00000, RZ, 0xc0, !PT ;  /* 0x7ff000001b227812 */ /* 0x000fc800078ec0ff */
[----:B------:R-:W-:Y:S01]  /*3560*/  ISETP.GE.U32.AND P2, PT, R5, R34, PT ;  /* 0x000000220500720c */ /* 0x000fe20003f46070 */
[----:B------:R-:W-:-:S03]  /*3570*/  IMAD.MOV.U32 R34, RZ, RZ, RZ ;  /* 0x000000ffff227224 */ /* 0x000fc600078e00ff */
[----:B------:R-:W-:-:S04]  /*3580*/  SEL R35, R7, 0x63400000, !P2 ;  /* 0x6340000007237807 */ /* 0x000fc80005000000 */
[----:B------:R-:W-:-:S04]  /*3590*/  LOP3.LUT R35, R35, 0x80000000, R29, 0xf8, !PT ;  /* 0x8000000023237812 */ /* 0x000fc800078ef81d */
[----:B------:R-:W-:-:S06]  /*35a0*/  LOP3.LUT R35, R35, 0x100000, RZ, 0xfc, !PT ;  /* 0x0010000023237812 */ /* 0x000fcc00078efcff */
[----:B------:R-:W-:-:S10]  /*35b0*/  DFMA R30, R30, 2, -R34 ;  /* 0x400000001e1e782b */ /* 0x000fd40000000822 */
[----:B------:R-:W-:-:S07]  /*35c0*/  LOP3.LUT R38, R31, 0x7ff00000, RZ, 0xc0, !PT ;  /* 0x7ff000001f267812 */ /* 0x000fce00078ec0ff */
.L_x_90:
[----:B------:R-:W-:Y:S01]  /*35d0*/  IMAD.MOV.U32 R39, RZ, RZ, R36 ;  /* 0x000000ffff277224 */ /* 0x000fe200078e0024 */
[----:B------:R-:W-:Y:S01]  /*35e0*/  @!P0 LOP3.LUT R39, R25, 0x7ff00000, RZ, 0xc0, !PT ;  /* 0x7ff0000019278812 */ /* 0x000fe200078ec0ff */
[----:B------:R-:W-:Y:S01]  /*35f0*/  VIADD R40, R38, 0xffffffff ;  /* 0xffffffff26287836 */ /* 0x000fe20000000000 */
[----:B------:R-:W-:-:S04]  /*3600*/  DMUL R34, R32, R30 ;  /* 0x0000001e20227228 */ /* 0x000fc80000000000 */
[----:B------:R-:W-:Y:S01]  /*3610*/  ISETP.GT.U32.AND P0, PT, R40, 0x7feffffe, PT ;  /* 0x7feffffe2800780c */ /* 0x000fe20003f04070 */
[----:B------:R-:W-:-:S03]  /*3620*/  VIADD R40, R39, 0xffffffff ;  /* 0xffffffff27287836 */ /* 0x000fc60000000000 */
[----:B------:R-:W-:Y:S02]  /*3630*/  DFMA R36, R34, -R24, R30 ;  /* 0x800000182224722b */ /* 0x000fe4000000001e */
[----:B------:R-:W-:-:S06]  /*3640*/  ISETP.GT.U32.OR P0, PT, R40, 0x7feffffe, P0 ;  /* 0x7feffffe2800780c */ /* 0x000fcc0000704470 */
[----:B------:R-:W-:-:S07]  /*3650*/  DFMA R36, R32, R36, R34 ;  /* 0x000000242024722b */ /* 0x000fce0000000022 */
[----:B------:R-:W-:Y:S05]  /*3660*/  @P0 BRA `(.L_x_91) ;  /* 0x00000000006c0947 */ /* 0x000fea0003800000 */
[----:B------:R-:W-:-:S04]  /*3670*/  LOP3.LUT R32, R27, 0x7ff00000, RZ, 0xc0, !PT ;  /* 0x7ff000001b207812 */ /* 0x000fc800078ec0ff */
[CC--:B------:R-:W-:Y:S02]  /*3680*/  VIADDMNMX R28, R5.reuse, -R32.reuse, 0xb9600000, !PT ;  /* 0xb9600000051c7446 */ /* 0x0c0fe40007800920 */
[----:B------:R-:W-:Y:S02]  /*3690*/  ISETP.GE.U32.AND P0, PT, R5, R32, PT ;  /* 0x000000200500720c */ /* 0x000fe40003f06070 */
[----:B------:R-:W-:Y:S02]  /*36a0*/  VIMNMX R5, PT, PT, R28, 0x46a00000, PT ;  /* 0x46a000001c057848 */ /* 0x000fe40003fe0100 */
[----:B------:R-:W-:-:S05]  /*36b0*/  SEL R28, R7, 0x63400000, !P0 ;  /* 0x63400000071c7807 */ /* 0x000fca0004000000 */
[----:B------:R-:W-:Y:S02]  /*36c0*/  IMAD.IADD R5, R5, 0x1, -R28 ;  /* 0x0000000105057824 */ /* 0x000fe400078e0a1c */
[----:B------:R-:W-:Y:S02]  /*36d0*/  IMAD.MOV.U32 R28, RZ, RZ, RZ ;  /* 0x000000ffff1c7224 */ /* 0x000fe400078e00ff */
        /* <DEDUP_REMOVED lines=12> */
[----:B------:R-:W-:Y:S01]  /*37a0*/  IMAD.MOV.U32 R24, RZ, RZ, RZ ;  /* 0x000000ffff187224 */ /* 0x000fe200078e00ff */
[----:B------:R-:W-:-:S05]  /*37b0*/  IADD3 R5, PT, PT, -R5, -0x43300000, RZ ;  /* 0xbcd0000005057810 */ /* 0x000fca0007ffe1ff */
[----:B------:R-:W-:-:S03]  /*37c0*/  DFMA R24, R32, -R24, R36 ;  /* 0x800000182018722b */ /* 0x000fc60000000024 */
[----:B------:R-:W-:-:S07]  /*37d0*/  LOP3.LUT R27, R29, R27, RZ, 0x3c, !PT ;  /* 0x0000001b1d1b7212 */ /* 0x000fce00078e3cff */
[----:B------:R-:W-:-:S04]  /*37e0*/  FSETP.NEU.AND P0, PT, |R25|, R5, PT ;  /* 0x000000051900720b */ /* 0x000fc80003f0d200 */
[----:B------:R-:W-:Y:S02]  /*37f0*/  FSEL R32, R28, R32, !P0 ;  /* 0x000000201c207208 */ /* 0x000fe40004000000 */
[----:B------:R-:W-:Y:S01]  /*3800*/  FSEL R33, R27, R33, !P0 ;  /* 0x000000211b217208 */ /* 0x000fe20004000000 */
[----:B------:R-:W-:Y:S06]  /*3810*/  BRA `(.L_x_92) ;  /* 0x0000000000547947 */ /* 0x000fec0003800000 */
.L_x_91:
[----:B------:R-:W-:-:S14]  /*3820*/  DSETP.NAN.AND P0, PT, R28, R28, PT ;  /* 0x0000001c1c00722a */ /* 0x000fdc0003f08000 */
[----:B------:R-:W-:Y:S05]  /*3830*/  @P0 BRA `(.L_x_93) ;  /* 0x0000000000440947 */ /* 0x000fea0003800000 */
[----:B------:R-:W-:-:S14]  /*3840*/  DSETP.NAN.AND P0, PT, R26, R26, PT ;  /* 0x0000001a1a00722a */ /* 0x000fdc0003f08000 */
[----:B------:R-:W-:Y:S05]  /*3850*/  @P0 BRA `(.L_x_94) ;  /* 0x0000000000300947 */ /* 0x000fea0003800000 */
[----:B------:R-:W-:Y:S01]  /*3860*/  ISETP.NE.AND P0, PT, R38, R39, PT ;  /* 0x000000272600720c */ /* 0x000fe20003f05270 */
[----:B------:R-:W-:Y:S02]  /*3870*/  IMAD.MOV.U32 R32, RZ, RZ, 0x0 ;  /* 0x00000000ff207424 */ /* 0x000fe400078e00ff */
[----:B------:R-:W-:-:S10]  /*3880*/  IMAD.MOV.U32 R33, RZ, RZ, -0x80000 ;  /* 0xfff80000ff217424 */ /* 0x000fd400078e00ff */
[----:B------:R-:W-:Y:S05]  /*3890*/  @!P0 BRA `(.L_x_92) ;  /* 0x0000000000348947 */ /* 0x000fea0003800000 */
[----:B------:R-:W-:Y:S02]  /*38a0*/  ISETP.NE.AND P0, PT, R38, 0x7ff00000, PT ;  /* 0x7ff000002600780c */ /* 0x000fe40003f05270 */
[----:B------:R-:W-:Y:S02]  /*38b0*/  LOP3.LUT R33, R29, 0x80000000, R27, 0x48, !PT ;  /* 0x800000001d217812 */ /* 0x000fe400078e481b */
[----:B------:R-:W-:-:S13]  /*38c0*/  ISETP.EQ.OR P0, PT, R39, RZ, !P0 ;  /* 0x000000ff2700720c */ /* 0x000fda0004702670 */
[----:B------:R-:W-:Y:S01]  /*38d0*/  @P0 LOP3.LUT R5, R33, 0x7ff00000, RZ, 0xfc, !PT ;  /* 0x7ff0000021050812 */ /* 0x000fe200078efcff */
[----:B------:R-:W-:Y:S02]  /*38e0*/  @!P0 IMAD.MOV.U32 R32, RZ, RZ, RZ ;  /* 0x000000ffff208224 */ /* 0x000fe400078e00ff */
[----:B------:R-:W-:Y:S02]  /*38f0*/  @P0 IMAD.MOV.U32 R32, RZ, RZ, RZ ;  /* 0x000000ffff200224 */ /* 0x000fe400078e00ff */
[----:B------:R-:W-:Y:S01]  /*3900*/  @P0 IMAD.MOV.U32 R33, RZ, RZ, R5 ;  /* 0x000000ffff210224 */ /* 0x000fe200078e0005 */
[----:B------:R-:W-:Y:S06]  /*3910*/  BRA `(.L_x_92) ;  /* 0x0000000000147947 */ /* 0x000fec0003800000 */
.L_x_94:
[----:B------:R-:W-:Y:S01]  /*3920*/  LOP3.LUT R33, R27, 0x80000, RZ, 0xfc, !PT ;  /* 0x000800001b217812 */ /* 0x000fe200078efcff */
[----:B------:R-:W-:Y:S01]  /*3930*/  IMAD.MOV.U32 R32, RZ, RZ, R26 ;  /* 0x000000ffff207224 */ /* 0x000fe200078e001a */
[----:B------:R-:W-:Y:S06]  /*3940*/  BRA `(.L_x_92) ;  /* 0x0000000000087947 */ /* 0x000fec0003800000 */
.L_x_93:
[----:B------:R-:W-:Y:S01]  /*3950*/  LOP3.LUT R33, R29, 0x80000, RZ, 0xfc, !PT ;  /* 0x000800001d217812 */ /* 0x000fe200078efcff */
[----:B------:R-:W-:-:S07]  /*3960*/  IMAD.MOV.U32 R32, RZ, RZ, R28 ;  /* 0x000000ffff207224 */ /* 0x000fce00078e001c */
.L_x_92:
[----:B------:R-:W-:-:S04]  /*3970*/  IMAD.MOV.U32 R7, RZ, RZ, 0x0 ;  /* 0x00000000ff077424 */ /* 0x000fc800078e00ff */
[----:B------:R-:W-:Y:S05]  /*3980*/  RET.REL.NODEC R6 `(ift_rsi_batch_f32) ;  /* 0xffffffc4069c7950 */ /* 0x000fea0003c3ffff */
.L_x_95:
        /* <DEDUP_REMOVED lines=15> */
.L_x_99:


//--------------------- .nv.shared.ift_rsi_many_series_one_param_f32 --------------------------
	.section	.nv.shared.ift_rsi_many_series_one_param_f32,"aw",@nobits
	.sectionflags	@""
	.align	16
	.zero		1024


//--------------------- .nv.shared.reserved.0     --------------------------
	.section	.nv.shared.reserved.0,"aw",@nobits
	.weak		__nv_reservedSMEM_offset_0_alias
	.size		__nv_reservedSMEM_offset_0_alias, 0, 64
	.other		__nv_reservedSMEM_offset_0_alias,@"STO_CUDA_RESERVED_SHARED STV_DEFAULT"
__nv_reservedSMEM_offset_0_alias:
	.zero		0
	.zero		64


//--------------------- .nv.shared.ift_rsi_batch_f32 --------------------------
	.section	.nv.shared.ift_rsi_batch_f32,"aw",@nobits
	.sectionflags	@""
	.align	16
	.zero		1024


//--------------------- .nv.constant0.ift_rsi_many_series_one_param_f32 --------------------------
	.section	.nv.constant0.ift_rsi_many_series_one_param_f32,"a",@progbits
	.sectionflags	@""
	.align	4
.nv.constant0.ift_rsi_many_series_one_param_f32:
	.zero		936


//--------------------- .nv.constant0.ift_rsi_batch_f32 --------------------------
	.section	.nv.constant0.ift_rsi_batch_f32,"a",@progbits
	.sectionflags	@""
	.align	4
.nv.constant0.ift_rsi_batch_f32:
	.zero		944


//--------------------- SYMBOLS --------------------------

	.type		.nv.reservedSmem.offset0,@object
	.size		.nv.reservedSmem.offset0,0x4
	.type		.nv.reservedSmem.cap,@object
	.size		.nv.reservedSmem.cap,0x4
